def attn_fwd(
    Q,
    K,
    V,
    Out,
    Lse,
    sm_scale,
    stride_qz,
    stride_qh,
    stride_qm,
    stride_qk,
    stride_kz,
    stride_kh,
    stride_kn,
    stride_kk,
    stride_vz,
    stride_vh,
    stride_vn,
    stride_vk,
    stride_oz,
    stride_oh,
    stride_om,
    stride_ok,
    seqlen_q,
    seqlen_k,
    BLOCK_M: tl.constexpr,
    BLOCK_N: tl.constexpr,
    HEAD_DIM: tl.constexpr,
    CAUSAL: tl.constexpr,
):
    start_m = tl.program_id(0)
    off_hz = tl.program_id(1)
    q_off = off_hz * stride_qh
    k_off = off_hz * stride_kh
    v_off = off_hz * stride_vh
    offs_m = start_m * BLOCK_M + tl.arange(0, BLOCK_M)
    offs_d = tl.arange(0, HEAD_DIM)
    offs_n = tl.arange(0, BLOCK_N)
    q_ptrs = Q + q_off + offs_m[:, None] * stride_qm + offs_d[None, :] * stride_qk
    k_ptrs = K + k_off + offs_d[:, None] * stride_kk + offs_n[None, :] * stride_kn
    v_ptrs = V + v_off + offs_n[:, None] * stride_vn + offs_d[None, :] * stride_vk
    m_i = tl.full([BLOCK_M], float("-inf"), dtype=tl.float32)
    l_i = tl.zeros([BLOCK_M], dtype=tl.float32) + 1.0
    acc = tl.zeros([BLOCK_M, HEAD_DIM], dtype=tl.float32)
    q = tl.load(q_ptrs)
    acc, l_i, m_i = _attn_fwd_inner(
        acc,
        l_i,
        m_i,
        q,
        k_ptrs,
        v_ptrs,
        sm_scale,
        stride_kn,
        stride_vn,
        start_m,
        seqlen_k,
        BLOCK_M,
        BLOCK_N,
        HEAD_DIM,
        CAUSAL,
    )
    acc = acc / l_i[:, None]
    lse = m_i + tl.math.log2(l_i) / 1.4426950408889634
    o_ptrs = (
        Out
        + off_hz * stride_oh
        + offs_m[:, None] * stride_om
        + offs_d[None, :] * stride_ok
    )
    tl.store(o_ptrs, acc.to(Out.dtype.element_ty))
    tl.store(Lse + off_hz * seqlen_q + offs_m, lse)

# config = {"BLOCK_M": 256, "BLOCK_N": 64, "HEAD_DIM": 16, "arch": "sm_90", "causal": false, "dtype": "fp16", "num_stages": 2, "num_warps": 8}
# arch = sm_90


// ===== COMPILED SASS (sm_90a) =====

	.target	sm_90a

	.elftype	@"ET_EXEC"


//--------------------- .note.nv.tkinfo           --------------------------
	.section	.note.nv.tkinfo,"",@"SHT_NOTE"
	.sectionflags	@"SHF_NOTE_NV_TKINFO"
	.tkinfo
        /*0018*/ 	.word	0x00000002
        /*0030*/ 	.string	""
        /*0030*/ 	.string	"ptxas"
        /*0030*/ 	.string	"Cuda compilation tools, release 13.0, V13.0.88"
        /*0030*/ 	.string	"Build cuda_13.0.r13.0/compiler.36424714_0"
        /*0030*/ 	.string	"-v  -suppress-debug-info  -lineinfo  -arch sm_90a "



//--------------------- .note.nv.cuinfo           --------------------------
	.section	.note.nv.cuinfo,"",@"SHT_NOTE"
	.sectionflags	@"SHF_NOTE_NV_CUINFO"
        /*0018*/ 	.short	0x0002
        /*001a*/ 	.short	0x005a
        /*001c*/ 	.short	0x0082
	.zero		2


//--------------------- .nv.info                  --------------------------
	.section	.nv.info,"",@"SHT_CUDA_INFO"
	.align	4


	//----- nvinfo : EIATTR_REGCOUNT
	.align		4
        /*0000*/ 	.byte	0x04, 0x2f
        /*0002*/ 	.short	(.L_2 - .L_1)
	.align		4
.L_1:
        /*0004*/ 	.word	index@(attn_fwd)
        /*0008*/ 	.word	0x00000088


	//----- nvinfo : EIATTR_FRAME_SIZE
	.align		4
.L_2:
        /*000c*/ 	.byte	0x04, 0x11
        /*000e*/ 	.short	(.L_4 - .L_3)
	.align		4
.L_3:
        /*0010*/ 	.word	index@(attn_fwd)
        /*0014*/ 	.word	0x00000000


	//----- nvinfo : EIATTR_MIN_STACK_SIZE
	.align		4
.L_4:
        /*0018*/ 	.byte	0x04, 0x12
        /*001a*/ 	.short	(.L_6 - .L_5)
	.align		4
.L_5:
        /*001c*/ 	.word	index@(attn_fwd)
        /*0020*/ 	.word	0x00000000
.L_6:


//--------------------- .nv.compat                --------------------------
	.section	.nv.compat,"",@"SHT_CUDA_COMPAT_INFO"
	.align	4
        /*0000*/ 	.byte	0x02, 0x09, 0x01, 0x00, 0x02, 0x02, 0x04, 0x00, 0x02, 0x05, 0x05, 0x00, 0x03, 0x07, 0x01, 0x01
        /*0010*/ 	.byte	0x02, 0x03, 0x00, 0x00, 0x02, 0x06, 0x01, 0x00, 0x04, 0x0b, 0x08, 0x00, 0x00, 0x00, 0x00, 0x00
        /*0020*/ 	.byte	0x00, 0x00, 0x00, 0x00


//--------------------- .nv.info.attn_fwd         --------------------------
	.section	.nv.info.attn_fwd,"",@"SHT_CUDA_INFO"
	.sectionflags	@""
	.align	4


	//----- nvinfo : EIATTR_CUDA_API_VERSION
	.align		4
        /*0000*/ 	.byte	0x04, 0x37
        /*0002*/ 	.short	(.L_8 - .L_7)
.L_7:
        /*0004*/ 	.word	0x00000082


	//----- nvinfo : EIATTR_KPARAM_INFO
	.align		4
.L_8:
        /*0008*/ 	.byte	0x04, 0x17
        /*000a*/ 	.short	(.L_10 - .L_9)
.L_9:
        /*000c*/ 	.word	0x00000000
        /*0010*/ 	.short	0x0019
        /*0012*/ 	.short	0x0080
        /*0014*/ 	.byte	0x00, 0xf4, 0x21, 0x00


	//----- nvinfo : EIATTR_KPARAM_INFO
	.align		4
.L_10:
        /*0018*/ 	.byte	0x04, 0x17
        /*001a*/ 	.short	(.L_12 - .L_11)
.L_11:
        /*001c*/ 	.word	0x00000000
        /*0020*/ 	.short	0x0018
        /*0022*/ 	.short	0x0078
        /*0024*/ 	.byte	0x00, 0xf4, 0x21, 0x00


	//----- nvinfo : EIATTR_KPARAM_INFO
	.align		4
.L_12:
        /*0028*/ 	.byte	0x04, 0x17
        /*002a*/ 	.short	(.L_14 - .L_13)
.L_13:
        /*002c*/ 	.word	0x00000000
        /*0030*/ 	.short	0x0017
        /*0032*/ 	.short	0x0070
        /*0034*/ 	.byte	0x00, 0xf0, 0x11, 0x00


	//----- nvinfo : EIATTR_KPARAM_INFO
	.align		4
.L_14:
        /*0038*/ 	.byte	0x04, 0x17
        /*003a*/ 	.short	(.L_16 - .L_15)
.L_15:
        /*003c*/ 	.word	0x00000000
        /*0040*/ 	.short	0x0016
        /*0042*/ 	.short	0x006c
        /*0044*/ 	.byte	0x00, 0xf0, 0x11, 0x00


	//----- nvinfo : EIATTR_KPARAM_INFO
	.align		4
.L_16:
        /*0048*/ 	.byte	0x04, 0x17
        /*004a*/ 	.short	(.L_18 - .L_17)
.L_17:
        /*004c*/ 	.word	0x00000000
        /*0050*/ 	.short	0x0015
        /*0052*/ 	.short	0x0068
        /*0054*/ 	.byte	0x00, 0xf0, 0x11, 0x00


	//----- nvinfo : EIATTR_KPARAM_INFO
	.align		4
.L_18:
        /*0058*/ 	.byte	0x04, 0x17
        /*005a*/ 	.short	(.L_20 - .L_19)
.L_19:
        /*005c*/ 	.word	0x00000000
        /*0060*/ 	.short	0x0014
        /*0062*/ 	.short	0x0064
        /*0064*/ 	.byte	0x00, 0xf0, 0x11, 0x00


	//----- nvinfo : EIATTR_KPARAM_INFO
	.align		4
.L_20:
        /*0068*/ 	.byte	0x04, 0x17
        /*006a*/ 	.short	(.L_22 - .L_21)
.L_21:
        /*006c*/ 	.word	0x00000000
        /*0070*/ 	.short	0x0013
        /*0072*/ 	.short	0x0060
        /*0074*/ 	.byte	0x00, 0xf0, 0x11, 0x00


	//----- nvinfo : EIATTR_KPARAM_INFO
	.align		4
.L_22:
        /*0078*/ 	.byte	0x04, 0x17
        /*007a*/ 	.short	(.L_24 - .L_23)
.L_23:
        /*007c*/ 	.word	0x00000000
        /*0080*/ 	.short	0x0012
        /*0082*/ 	.short	0x005c
        /*0084*/ 	.byte	0x00, 0xf0, 0x11, 0x00


	//----- nvinfo : EIATTR_KPARAM_INFO
	.align		4
.L_24:
        /*0088*/ 	.byte	0x04, 0x17
        /*008a*/ 	.short	(.L_26 - .L_25)
.L_25:
        /*008c*/ 	.word	0x00000000
        /*0090*/ 	.short	0x0011
        /*0092*/ 	.short	0x0058
        /*0094*/ 	.byte	0x00, 0xf0, 0x11, 0x00


	//----- nvinfo : EIATTR_KPARAM_INFO
	.align		4
.L_26:
        /*0098*/ 	.byte	0x04, 0x17
        /*009a*/ 	.short	(.L_28 - .L_27)
.L_27:
        /*009c*/ 	.word	0x00000000
        /*00a0*/ 	.short	0x0010
        /*00a2*/ 	.short	0x0054
        /*00a4*/ 	.byte	0x00, 0xf0, 0x11, 0x00


	//----- nvinfo : EIATTR_KPARAM_INFO
	.align		4
.L_28:
        /*00a8*/ 	.byte	0x04, 0x17
        /*00aa*/ 	.short	(.L_30 - .L_29)
.L_29:
        /*00ac*/ 	.word	0x00000000
        /*00b0*/ 	.short	0x000f
        /*00b2*/ 	.short	0x0050
        /*00b4*/ 	.byte	0x00, 0xf0, 0x11, 0x00


	//----- nvinfo : EIATTR_KPARAM_INFO
	.align		4
.L_30:
        /*00b8*/ 	.byte	0x04, 0x17
        /*00ba*/ 	.short	(.L_32 - .L_31)
.L_31:
        /*00bc*/ 	.word	0x00000000
        /*00c0*/ 	.short	0x000e
        /*00c2*/ 	.short	0x004c
        /*00c4*/ 	.byte	0x00, 0xf0, 0x11, 0x00


	//----- nvinfo : EIATTR_KPARAM_INFO
	.align		4
.L_32:
        /*00c8*/ 	.byte	0x04, 0x17
        /*00ca*/ 	.short	(.L_34 - .L_33)
.L_33:
        /*00cc*/ 	.word	0x00000000
        /*00d0*/ 	.short	0x000d
        /*00d2*/ 	.short	0x0048
        /*00d4*/ 	.byte	0x00, 0xf0, 0x11, 0x00


	//----- nvinfo : EIATTR_KPARAM_INFO
	.align		4
.L_34:
        /*00d8*/ 	.byte	0x04, 0x17
        /*00da*/ 	.short	(.L_36 - .L_35)
.L_35:
        /*00dc*/ 	.word	0x00000000
        /*00e0*/ 	.short	0x000c
        /*00e2*/ 	.short	0x0044
        /*00e4*/ 	.byte	0x00, 0xf0, 0x11, 0x00


	//----- nvinfo : EIATTR_KPARAM_INFO
	.align		4
.L_36:
        /*00e8*/ 	.byte	0x04, 0x17
        /*00ea*/ 	.short	(.L_38 - .L_37)
.L_37:
        /*00ec*/ 	.word	0x00000000
        /*00f0*/ 	.short	0x000b
        /*00f2*/ 	.short	0x0040
        /*00f4*/ 	.byte	0x00, 0xf0, 0x11, 0x00


	//----- nvinfo : EIATTR_KPARAM_INFO
	.align		4
.L_38:
        /*00f8*/ 	.byte	0x04, 0x17
        /*00fa*/ 	.short	(.L_40 - .L_39)
.L_39:
        /*00fc*/ 	.word	0x00000000
        /*0100*/ 	.short	0x000a
        /*0102*/ 	.short	0x003c
        /*0104*/ 	.byte	0x00, 0xf0, 0x11, 0x00


	//----- nvinfo : EIATTR_KPARAM_INFO
	.align		4
.L_40:
        /*0108*/ 	.byte	0x04, 0x17
        /*010a*/ 	.short	(.L_42 - .L_41)
.L_41:
        /*010c*/ 	.word	0x00000000
        /*0110*/ 	.short	0x0009
        /*0112*/ 	.short	0x0038
        /*0114*/ 	.byte	0x00, 0xf0, 0x11, 0x00


	//----- nvinfo : EIATTR_KPARAM_INFO
	.align		4
.L_42:
        /*0118*/ 	.byte	0x04, 0x17
        /*011a*/ 	.short	(.L_44 - .L_43)
.L_43:
        /*011c*/ 	.word	0x00000000
        /*0120*/ 	.short	0x0008
        /*0122*/ 	.short	0x0034
        /*0124*/ 	.byte	0x00, 0xf0, 0x11, 0x00


	//----- nvinfo : EIATTR_KPARAM_INFO
	.align		4
.L_44:
        /*0128*/ 	.byte	0x04, 0x17
        /*012a*/ 	.short	(.L_46 - .L_45)
.L_45:
        /*012c*/ 	.word	0x00000000
        /*0130*/ 	.short	0x0007
        /*0132*/ 	.short	0x0030
        /*0134*/ 	.byte	0x00, 0xf0, 0x11, 0x00


	//----- nvinfo : EIATTR_KPARAM_INFO
	.align		4
.L_46:
        /*0138*/ 	.byte	0x04, 0x17
        /*013a*/ 	.short	(.L_48 - .L_47)
.L_47:
        /*013c*/ 	.word	0x00000000
        /*0140*/ 	.short	0x0006
        /*0142*/ 	.short	0x002c
        /*0144*/ 	.byte	0x00, 0xf0, 0x11, 0x00


	//----- nvinfo : EIATTR_KPARAM_INFO
	.align		4
.L_48:
        /*0148*/ 	.byte	0x04, 0x17
        /*014a*/ 	.short	(.L_50 - .L_49)
.L_49:
        /*014c*/ 	.word	0x00000000
        /*0150*/ 	.short	0x0005
        /*0152*/ 	.short	0x0028
        /*0154*/ 	.byte	0x00, 0xf0, 0x11, 0x00


	//----- nvinfo : EIATTR_KPARAM_INFO
	.align		4
.L_50:
        /*0158*/ 	.byte	0x04, 0x17
        /*015a*/ 	.short	(.L_52 - .L_51)
.L_51:
        /*015c*/ 	.word	0x00000000
        /*0160*/ 	.short	0x0004
        /*0162*/ 	.short	0x0020
        /*0164*/ 	.byte	0x00, 0xf4, 0x21, 0x00


	//----- nvinfo : EIATTR_KPARAM_INFO
	.align		4
.L_52:
        /*0168*/ 	.byte	0x04, 0x17
        /*016a*/ 	.short	(.L_54 - .L_53)
.L_53:
        /*016c*/ 	.word	0x00000000
        /*0170*/ 	.short	0x0003
        /*0172*/ 	.short	0x0018
        /*0174*/ 	.byte	0x00, 0xf4, 0x21, 0x00


	//----- nvinfo : EIATTR_KPARAM_INFO
	.align		4
.L_54:
        /*0178*/ 	.byte	0x04, 0x17
        /*017a*/ 	.short	(.L_56 - .L_55)
.L_55:
        /*017c*/ 	.word	0x00000000
        /*0180*/ 	.short	0x0002
        /*0182*/ 	.short	0x0010
        /*0184*/ 	.byte	0x00, 0xf4, 0x21, 0x00


	//----- nvinfo : EIATTR_KPARAM_INFO
	.align		4
.L_56:
        /*0188*/ 	.byte	0x04, 0x17
        /*018a*/ 	.short	(.L_58 - .L_57)
.L_57:
        /*018c*/ 	.word	0x00000000
        /*0190*/ 	.short	0x0001
        /*0192*/ 	.short	0x0008
        /*0194*/ 	.byte	0x00, 0xf4, 0x21, 0x00


	//----- nvinfo : EIATTR_KPARAM_INFO
	.align		4
.L_58:
        /*0198*/ 	.byte	0x04, 0x17
        /*019a*/ 	.short	(.L_60 - .L_59)
.L_59:
        /*019c*/ 	.word	0x00000000
        /*01a0*/ 	.short	0x0000
        /*01a2*/ 	.short	0x0000
        /*01a4*/ 	.byte	0x00, 0xf4, 0x21, 0x00


	//----- nvinfo : EIATTR_SPARSE_MMA_MASK
	.align		4
.L_60:
        /*01a8*/ 	.byte	0x03, 0x50
        /*01aa*/ 	.short	0x0000


	//----- nvinfo : EIATTR_MAXREG_COUNT
	.align		4
        /*01ac*/ 	.byte	0x03, 0x1b
        /*01ae*/ 	.short	0x00ff


	//----- nvinfo : EIATTR_NUM_BARRIERS
	.align		4
        /*01b0*/ 	.byte	0x02, 0x4c
        /*01b2*/ 	.byte	0x01
	.zero		1


	//----- nvinfo : EIATTR_MERCURY_ISA_VERSION
	.align		4
        /*01b4*/ 	.byte	0x03, 0x5f
        /*01b6*/ 	.short	0x0101


	//----- nvinfo : EIATTR_COOP_GROUP_MASK_REGIDS
	.align		4
        /*01b8*/ 	.byte	0x04, 0x29
        /*01ba*/ 	.short	(.L_62 - .L_61)


	//   ....[0]....
.L_61:
        /*01bc*/ 	.word	0xffffffff


	//   ....[1]....
        /*01c0*/ 	.word	0xffffffff


	//   ....[2]....
        /*01c4*/ 	.word	0xffffffff


	//   ....[3]....
        /*01c8*/ 	.word	0xffffffff


	//   ....[4]....
        /*01cc*/ 	.word	0xffffffff


	//   ....[5]....
        /*01d0*/ 	.word	0xffffffff


	//   ....[6]....
        /*01d4*/ 	.word	0xffffffff


	//   ....[7]....
        /*01d8*/ 	.word	0xffffffff


	//   ....[8]....
        /*01dc*/ 	.word	0xffffffff


	//   ....[9]....
        /*01e0*/ 	.word	0xffffffff


	//   ....[10]....
        /*01e4*/ 	.word	0xffffffff


	//   ....[11]....
        /*01e8*/ 	.word	0xffffffff


	//   ....[12]....
        /*01ec*/ 	.word	0xffffffff


	//   ....[13]....
        /*01f0*/ 	.word	0xffffffff


	//   ....[14]....
        /*01f4*/ 	.word	0xffffffff


	//   ....[15]....
        /*01f8*/ 	.word	0xffffffff


	//----- nvinfo : EIATTR_COOP_GROUP_INSTR_OFFSETS
	.align		4
.L_62:
        /*01fc*/ 	.byte	0x04, 0x28
        /*01fe*/ 	.short	(.L_64 - .L_63)


	//   ....[0]....
.L_63:
        /*0200*/ 	.word	0x000012c0


	//   ....[1]....
        /*0204*/ 	.word	0x000012e0


	//   ....[2]....
        /*0208*/ 	.word	0x000017c0


	//   ....[3]....
        /*020c*/ 	.word	0x00001860


	//   ....[4]....
        /*0210*/ 	.word	0x000019f0


	//   ....[5]....
        /*0214*/ 	.word	0x00001b00


	//   ....[6]....
        /*0218*/ 	.word	0x00001e60


	//   ....[7]....
        /*021c*/ 	.word	0x00001eb0


	//   ....[8]....
        /*0220*/ 	.word	0x00002e30


	//   ....[9]....
        /*0224*/ 	.word	0x00002e40


	//   ....[10]....
        /*0228*/ 	.word	0x00002e50


	//   ....[11]....
        /*022c*/ 	.word	0x00002e60


	//   ....[12]....
        /*0230*/ 	.word	0x00002ec0


	//   ....[13]....
        /*0234*/ 	.word	0x00002ed0


	//   ....[14]....
        /*0238*/ 	.word	0x00002ee0


	//   ....[15]....
        /*023c*/ 	.word	0x00002ef0


	//----- nvinfo : EIATTR_EXIT_INSTR_OFFSETS
	.align		4
.L_64:
        /*0240*/ 	.byte	0x04, 0x1c
        /*0242*/ 	.short	(.L_66 - .L_65)


	//   ....[0]....
.L_65:
        /*0244*/ 	.word	0x00004520


	//----- nvinfo : EIATTR_REQNTID
	.align		4
.L_66:
        /*0248*/ 	.byte	0x04, 0x10
        /*024a*/ 	.short	(.L_68 - .L_67)
.L_67:
        /*024c*/ 	.word	0x00000100
        /*0250*/ 	.word	0x00000001
        /*0254*/ 	.word	0x00000001


	//----- nvinfo : EIATTR_CBANK_PARAM_SIZE
	.align		4
.L_68:
        /*0258*/ 	.byte	0x03, 0x19
        /*025a*/ 	.short	0x0088


	//----- nvinfo : EIATTR_PARAM_CBANK
	.align		4
        /*025c*/ 	.byte	0x04, 0x0a
        /*025e*/ 	.short	(.L_70 - .L_69)
	.align		4
.L_69:
        /*0260*/ 	.word	index@(.nv.constant0.attn_fwd)
        /*0264*/ 	.short	0x0210
        /*0266*/ 	.short	0x0088


	//----- nvinfo : EIATTR_SW_WAR
	.align		4
.L_70:
        /*0268*/ 	.byte	0x04, 0x36
        /*026a*/ 	.short	(.L_72 - .L_71)
.L_71:
        /*026c*/ 	.word	0x00000008
.L_72:


//--------------------- .nv.callgraph             --------------------------
	.section	.nv.callgraph,"",@"SHT_CUDA_CALLGRAPH"
	.align	4
	.sectionentsize	8
	.align		4
        /*0000*/ 	.word	0x00000000
	.align		4
        /*0004*/ 	.word	0xffffffff
	.align		4
        /*0008*/ 	.word	0x00000000
	.align		4
        /*000c*/ 	.word	0xfffffffe
	.align		4
        /*0010*/ 	.word	0x00000000
	.align		4
        /*0014*/ 	.word	0xfffffffd
	.align		4
        /*0018*/ 	.word	0x00000000
	.align		4
        /*001c*/ 	.word	0xfffffffc


//--------------------- .nv.constant4             --------------------------
	.section	.nv.constant4,"a",@progbits
	.align	8
	.align		8
.nv.constant4:
        /*0000*/ 	.dword	_$_str


//--------------------- .text.attn_fwd            --------------------------
	.section	.text.attn_fwd,"ax",@progbits
	.align	128
        .global         attn_fwd
        .type           attn_fwd,@function
        .size           attn_fwd,(.L_x_3 - attn_fwd)
        .other          attn_fwd,@"STO_CUDA_ENTRY STV_DEFAULT"
attn_fwd:
.text.attn_fwd:
[----:B------:R-:W-:Y:S01]  /*0000*/  LDC R1, c[0x0][0x28] ;  /* 0x00000a00ff017b82 */ /* 0x000fe20000000800 */
[----:B------:R-:W0:Y:S07]  /*0010*/  S2R R0, SR_TID.X ;  /* 0x0000000000007919 */ /* 0x000e2e0000002100 */
[----:B------:R-:W1:Y:S01]  /*0020*/  S2UR UR5, SR_CTAID.Y ;  /* 0x00000000000579c3 */ /* 0x000e620000002600 */
[----:B------:R-:W-:Y:S01]  /*0030*/  ULDC.64 UR6, c[0x0][0x240] ;  /* 0x0000900000067ab9 */ /* 0x000fe20000000a00 */
[----:B------:R-:W-:Y:S01]  /*0040*/  ULDC.64 UR20, c[0x0][0x208] ;  /* 0x0000820000147ab9 */ /* 0x000fe20000000a00 */
[----:B------:R-:W2:Y:S05]  /*0050*/  S2R R3, SR_CTAID.X ;  /* 0x0000000000037919 */ /* 0x000eaa0000002500 */
[----:B------:R-:W3:Y:S08]  /*0060*/  LDC.64 R8, c[0x0][0x210] ;  /* 0x00008400ff087b82 */ /* 0x000ef00000000a00 */
[----:B------:R-:W4:Y:S01]  /*0070*/  LDC R35, c[0x0][0x248] ;  /* 0x00009200ff237b82 */ /* 0x000f220000000800 */
[----:B-1----:R-:W-:-:S04]  /*0080*/  UIMAD UR6, UR5, UR6, URZ ;  /* 0x00000006050672a4 */ /* 0x002fc8000f8e023f */
[----:B------:R-:W-:Y:S01]  /*0090*/  USHF.L.U32 UR4, UR6, 0x1, URZ ;  /* 0x0000000106047899 */ /* 0x000fe2000800063f */
[----:B0-----:R-:W-:-:S04]  /*00a0*/  LOP3.LUT R2, R0, 0xff, RZ, 0xc0, !PT ;  /* 0x000000ff00027812 */ /* 0x001fc800078ec0ff */
[----:B--2---:R-:W-:-:S05]  /*00b0*/  LEA R3, R3, R2, 0x8 ;  /* 0x0000000203037211 */ /* 0x004fca00078e40ff */
[----:B------:R-:W-:Y:S01]  /*00c0*/  IMAD R4, R3, UR7, RZ ;  /* 0x0000000703047c24 */ /* 0x000fe2000f8e02ff */
[----:B------:R-:W-:Y:S01]  /*00d0*/  UIMAD.WIDE UR6, UR6, 0x2, URZ ;  /* 0x00000002060678a5 */ /* 0x000fe2000f8e023f */
[C---:B----4-:R-:W-:Y:S01]  /*00e0*/  IMAD R7, R35.reuse, 0x12, RZ ;  /* 0x0000001223077824 */ /* 0x050fe200078e02ff */
[----:B------:R-:W-:Y:S01]  /*00f0*/  LEA R11, R35, R35, 0x1 ;  /* 0x00000023230b7211 */ /* 0x000fe200078e08ff */
[C---:B------:R-:W-:Y:S01]  /*0100*/  IMAD.HI R6, R4.reuse, 0x2, RZ ;  /* 0x0000000204067827 */ /* 0x040fe200078e02ff */
[----:B------:R-:W-:-:S04]  /*0110*/  SHF.L.U32 R5, R4, 0x1, RZ ;  /* 0x0000000104057819 */ /* 0x000fc800000006ff */
[----:B---3--:R-:W-:-:S04]  /*0120*/  IADD3 R4, P0, P1, R5, UR4, R8 ;  /* 0x0000000405047c10 */ /* 0x008fc8000f91e008 */
[----:B------:R-:W-:Y:S02]  /*0130*/  IADD3.X R5, R6, UR7, R9, P0, P1 ;  /* 0x0000000706057c10 */ /* 0x000fe400087e2409 */
[C---:B------:R-:W-:Y:S01]  /*0140*/  SHF.L.U32 R9, R35.reuse, 0x1, RZ ;  /* 0x0000000123097819 */ /* 0x040fe200000006ff */
[C---:B------:R-:W-:Y:S01]  /*0150*/  IMAD R17, R35.reuse, 0x6, RZ ;  /* 0x0000000623117824 */ /* 0x040fe200078e02ff */
[CC--:B------:R-:W-:Y:S01]  /*0160*/  LEA R8, P4, R35.reuse, R4.reuse, 0x2 ;  /* 0x0000000423087211 */ /* 0x0c0fe200078810ff */
[----:B------:R-:W-:Y:S01]  /*0170*/  IMAD R25, R35, 0xa, RZ ;  /* 0x0000000a23197824 */ /* 0x000fe200078e02ff */
[-C--:B------:R-:W-:Y:S01]  /*0180*/  IADD3 R6, P6, R9, R4.reuse, RZ ;  /* 0x0000000409067210 */ /* 0x080fe20007fde0ff */
[----:B------:R-:W-:Y:S01]  /*0190*/  IMAD R29, R35, 0xc, RZ ;  /* 0x0000000c231d7824 */ /* 0x000fe200078e02ff */
[-C--:B------:R-:W-:Y:S01]  /*01a0*/  IADD3 R22, P0, R7, R4.reuse, RZ ;  /* 0x0000000407167210 */ /* 0x080fe20007f1e0ff */
[C---:B------:R-:W-:Y:S01]  /*01b0*/  IMAD R33, R35.reuse, 0xe, RZ ;  /* 0x0000000e23217824 */ /* 0x040fe200078e02ff */
[CC--:B------:R-:W-:Y:S01]  /*01c0*/  LEA.HI.X.SX32 R7, R35.reuse, R5.reuse, 0x1, P6 ;  /* 0x0000000523077211 */ /* 0x0c0fe200030f0eff */
[----:B------:R-:W-:Y:S01]  /*01d0*/  IMAD R27, R35, 0x14, RZ ;  /* 0x00000014231b7824 */ /* 0x000fe200078e02ff */
[----:B------:R-:W-:Y:S01]  /*01e0*/  LEA.HI.X.SX32 R9, R9, R5, 0x1, P4 ;  /* 0x0000000509097211 */ /* 0x000fe200020f0eff */
[C---:B------:R-:W-:Y:S01]  /*01f0*/  IMAD R31, R35.reuse, 0x16, RZ ;  /* 0x00000016231f7824 */ /* 0x040fe200078e02ff */
[C---:B------:R-:W-:Y:S01]  /*0200*/  SHF.L.U32 R13, R35.reuse, 0x2, RZ ;  /* 0x00000002230d7819 */ /* 0x040fe200000006ff */
[C---:B------:R-:W-:Y:S01]  /*0210*/  IMAD R37, R35.reuse, 0x18, RZ ;  /* 0x0000001823257824 */ /* 0x040fe200078e02ff */
[C---:B------:R-:W-:Y:S01]  /*0220*/  LEA R15, R35.reuse, R35, 0x2 ;  /* 0x00000023230f7211 */ /* 0x040fe200078e10ff */
[----:B------:R-:W-:Y:S01]  /*0230*/  IMAD R39, R35, 0x1a, RZ ;  /* 0x0000001a23277824 */ /* 0x000fe200078e02ff */
[-C--:B------:R-:W-:Y:S01]  /*0240*/  IADD3 R10, P5, R17, R4.reuse, RZ ;  /* 0x00000004110a7210 */ /* 0x080fe20007fbe0ff */
[C---:B------:R-:W-:Y:S01]  /*0250*/  IMAD R41, R35.reuse, 0x1c, RZ ;  /* 0x0000001c23297824 */ /* 0x040fe200078e02ff */
[CC--:B------:R-:W-:Y:S01]  /*0260*/  LEA R12, P6, R35.reuse, R4.reuse, 0x3 ;  /* 0x00000004230c7211 */ /* 0x0c0fe200078c18ff */
[----:B------:R-:W-:Y:S01]  /*0270*/  IMAD R43, R35, 0x1e, RZ ;  /* 0x0000001e232b7824 */ /* 0x000fe200078e02ff */
[----:B------:R-:W-:Y:S01]  /*0280*/  IADD3 R14, P4, R25, R4, RZ ;  /* 0x00000004190e7210 */ /* 0x000fe20007f9e0ff */
[----:B------:R0:W2:Y:S01]  /*0290*/  LDG.E.U16 R34, desc[UR20][R4.64] ;  /* 0x0000001404227981 */ /* 0x0000a2000c1e1500 */
[----:B------:R-:W-:-:S02]  /*02a0*/  LEA.HI.X.SX32 R11, R11, R5, 0x1, P5 ;  /* 0x000000050b0b7211 */ /* 0x000fc400028f0eff */
[-C--:B------:R-:W-:Y:S01]  /*02b0*/  LEA.HI.X.SX32 R13, R13, R5.reuse, 0x1, P6 ;  /* 0x000000050d0d7211 */ /* 0x080fe200030f0eff */
[----:B------:R-:W3:Y:S01]  /*02c0*/  LDG.E.U16 R6, desc[UR20][R6.64] ;  /* 0x0000001406067981 */ /* 0x000ee2000c1e1500 */
[----:B------:R-:W-:Y:S02]  /*02d0*/  LEA.HI.X.SX32 R15, R15, R5, 0x1, P4 ;  /* 0x000000050f0f7211 */ /* 0x000fe400020f0eff */
[C---:B------:R-:W-:Y:S01]  /*02e0*/  LEA R19, R35.reuse, -R35, 0x3 ;  /* 0x8000002323137211 */ /* 0x040fe200078e18ff */
[----:B------:R-:W4:Y:S01]  /*02f0*/  LDG.E.U16 R9, desc[UR20][R8.64] ;  /* 0x0000001408097981 */ /* 0x000f22000c1e1500 */
[----:B------:R-:W-:Y:S02]  /*0300*/  SHF.L.U32 R21, R35, 0x3, RZ ;  /* 0x0000000323157819 */ /* 0x000fe400000006ff */
[-C--:B------:R-:W-:Y:S01]  /*0310*/  IADD3 R16, P5, R29, R4.reuse, RZ ;  /* 0x000000041d107210 */ /* 0x080fe20007fbe0ff */
[----:B------:R-:W5:Y:S01]  /*0320*/  LDG.E.U16 R10, desc[UR20][R10.64] ;  /* 0x000000140a0a7981 */ /* 0x000f62000c1e1500 */
[----:B------:R-:W-:-:S02]  /*0330*/  IADD3 R18, P6, R33, R4, RZ ;  /* 0x0000000421127210 */ /* 0x000fc40007fde0ff */
[CC--:B------:R-:W-:Y:S01]  /*0340*/  LEA R20, P4, R35.reuse, R4.reuse, 0x4 ;  /* 0x0000000423147211 */ /* 0x0c0fe200078820ff */
[----:B------:R-:W5:Y:S01]  /*0350*/  LDG.E.U16 R12, desc[UR20][R12.64] ;  /* 0x000000140c0c7981 */ /* 0x000f62000c1e1500 */
[----:B------:R-:W-:Y:S02]  /*0360*/  LEA R23, R35, R35, 0x3 ;  /* 0x0000002323177211 */ /* 0x000fe400078e18ff */
[-C--:B------:R-:W-:Y:S01]  /*0370*/  IADD3 R24, P3, R27, R4.reuse, RZ ;  /* 0x000000041b187210 */ /* 0x080fe20007f7e0ff */
[----:B------:R-:W-:Y:S01]  /*0380*/  IMAD R27, R35, 0xb, RZ ;  /* 0x0000000b231b7824 */ /* 0x000fe200078e02ff */
[-C--:B------:R-:W-:Y:S01]  /*0390*/  IADD3 R26, P2, R31, R4.reuse, RZ ;  /* 0x000000041f1a7210 */ /* 0x080fe20007f5e0ff */
[----:B------:R-:W-:Y:S01]  /*03a0*/  IMAD R31, R35, 0xd, RZ ;  /* 0x0000000d231f7824 */ /* 0x000fe200078e02ff */
[----:B------:R-:W-:Y:S01]  /*03b0*/  IADD3 R28, P1, R37, R4, RZ ;  /* 0x00000004251c7210 */ /* 0x000fe20007f3e0ff */
[----:B------:R-:W5:Y:S01]  /*03c0*/  LDG.E.U16 R14, desc[UR20][R14.64] ;  /* 0x000000140e0e7981 */ /* 0x000f62000c1e1500 */
[----:B------:R-:W-:-:S02]  /*03d0*/  LEA.HI.X.SX32 R17, R17, R5, 0x1, P5 ;  /* 0x0000000511117211 */ /* 0x000fc400028f0eff */
[-C--:B------:R-:W-:Y:S02]  /*03e0*/  LEA.HI.X.SX32 R19, R19, R5.reuse, 0x1, P6 ;  /* 0x0000000513137211 */ /* 0x080fe400030f0eff */
[-C--:B------:R-:W-:Y:S01]  /*03f0*/  LEA.HI.X.SX32 R21, R21, R5.reuse, 0x1, P4 ;  /* 0x0000000515157211 */ /* 0x080fe200020f0eff */
[----:B------:R-:W5:Y:S01]  /*0400*/  LDG.E.U16 R16, desc[UR20][R16.64] ;  /* 0x0000001410107981 */ /* 0x000f62000c1e1500 */
[-C--:B------:R-:W-:Y:S02]  /*0410*/  IADD3 R30, P5, R39, R4.reuse, RZ ;  /* 0x00000004271e7210 */ /* 0x080fe40007fbe0ff */
[-C--:B------:R-:W-:Y:S01]  /*0420*/  IADD3 R32, P6, R41, R4.reuse, RZ ;  /* 0x0000000429207210 */ /* 0x080fe20007fde0ff */
[----:B------:R-:W3:Y:S01]  /*0430*/  LDG.E.U16 R20, desc[UR20][R20.64] ;  /* 0x0000001414147981 */ /* 0x000ee2000c1e1500 */
[----:B------:R-:W-:Y:S02]  /*0440*/  LEA.HI.X.SX32 R23, R23, R5, 0x1, P0 ;  /* 0x0000000517177211 */ /* 0x000fe400000f0eff */
[----:B0-----:R-:W-:Y:S01]  /*0450*/  IADD3 R4, P4, R43, R4, RZ ;  /* 0x000000042b047210 */ /* 0x001fe20007f9e0ff */
[----:B------:R-:W5:Y:S01]  /*0460*/  LDG.E.U16 R18, desc[UR20][R18.64] ;  /* 0x0000001412127981 */ /* 0x000f62000c1e1500 */
[----:B------:R-:W-:-:S02]  /*0470*/  LEA R35, R35, -R35, 0x4 ;  /* 0x8000002323237211 */ /* 0x000fc400078e20ff */
[-C--:B------:R-:W-:Y:S01]  /*0480*/  LEA.HI.X.SX32 R25, R25, R5.reuse, 0x1, P3 ;  /* 0x0000000519197211 */ /* 0x080fe200018f0eff */
[----:B------:R-:W4:Y:S01]  /*0490*/  LDG.E.U16 R22, desc[UR20][R22.64] ;  /* 0x0000001416167981 */ /* 0x000f22000c1e1500 */
[-C--:B------:R-:W-:Y:S02]  /*04a0*/  LEA.HI.X.SX32 R27, R27, R5.reuse, 0x1, P2 ;  /* 0x000000051b1b7211 */ /* 0x080fe400010f0eff */
[-C--:B------:R-:W-:Y:S01]  /*04b0*/  LEA.HI.X.SX32 R29, R29, R5.reuse, 0x1, P1 ;  /* 0x000000051d1d7211 */ /* 0x080fe200008f0eff */
[----:B------:R-:W5:Y:S01]  /*04c0*/  LDG.E.U16 R24, desc[UR20][R24.64] ;  /* 0x0000001418187981 */ /* 0x000f62000c1e1500 */
[-C--:B------:R-:W-:Y:S02]  /*04d0*/  LEA.HI.X.SX32 R31, R31, R5.reuse, 0x1, P5 ;  /* 0x000000051f1f7211 */ /* 0x080fe400028f0eff */
[-C--:B------:R-:W-:Y:S01]  /*04e0*/  LEA.HI.X.SX32 R33, R33, R5.reuse, 0x1, P6 ;  /* 0x0000000521217211 */ /* 0x080fe200030f0eff */
[----:B------:R-:W5:Y:S01]  /*04f0*/  LDG.E.U16 R26, desc[UR20][R26.64] ;  /* 0x000000141a1a7981 */ /* 0x000f62000c1e1500 */
[----:B------:R-:W-:-:S03]  /*0500*/  LEA.HI.X.SX32 R5, R35, R5, 0x1, P4 ;  /* 0x0000000523057211 */ /* 0x000fc600020f0eff */
[----:B------:R-:W5:Y:S04]  /*0510*/  LDG.E.U16 R28, desc[UR20][R28.64] ;  /* 0x000000141c1c7981 */ /* 0x000f68000c1e1500 */
[----:B------:R-:W5:Y:S04]  /*0520*/  LDG.E.U16 R30, desc[UR20][R30.64] ;  /* 0x000000141e1e7981 */ /* 0x000f68000c1e1500 */
[----:B------:R-:W5:Y:S04]  /*0530*/  LDG.E.U16 R32, desc[UR20][R32.64] ;  /* 0x0000001420207981 */ /* 0x000f68000c1e1500 */
[----:B------:R0:W5:Y:S01]  /*0540*/  LDG.E.U16 R5, desc[UR20][R4.64] ;  /* 0x0000001404057981 */ /* 0x000162000c1e1500 */
[----:B------:R-:W1:Y:S08]  /*0550*/  S2UR UR16, SR_CgaCtaId ;  /* 0x00000000001079c3 */ /* 0x000e700000008800 */
[----:B0-----:R-:W0:Y:S01]  /*0560*/  LDC R4, c[0x0][0x280] ;  /* 0x0000a000ff047b82 */ /* 0x001e220000000800 */
[----:B------:R-:W-:-:S02]  /*0570*/  LOP3.LUT R7, R0, 0xc0, RZ, 0xc0, !PT ;  /* 0x000000c000077812 */ /* 0x000fc400078ec0ff */
[----:B------:R-:W-:Y:S01]  /*0580*/  LOP3.LUT R8, R0, 0x3f, RZ, 0xc0, !PT ;  /* 0x0000003f00087812 */ /* 0x000fe200078ec0ff */
[----:B------:R-:W-:-:S03]  /*0590*/  UMOV UR4, 0x400 ;  /* 0x0000040000047882 */ /* 0x000fc60000000000 */
[----:B------:R-:W-:-:S04]  /*05a0*/  LEA R11, R7, R8, 0x4 ;  /* 0x00000008070b7211 */ /* 0x000fc800078e20ff */
[----:B------:R-:W-:Y:S01]  /*05b0*/  SHF.L.U32 R11, R11, 0x1, RZ ;  /* 0x000000010b0b7819 */ /* 0x000fe200000006ff */
[----:B-1----:R-:W-:-:S03]  /*05c0*/  ULEA UR16, UR16, UR4, 0x18 ;  /* 0x0000000410107291 */ /* 0x002fc6000f8ec03f */
[C---:B------:R-:W-:Y:S02]  /*05d0*/  LOP3.LUT R13, R11.reuse, 0x10, RZ, 0x3c, !PT ;  /* 0x000000100b0d7812 */ /* 0x040fe400078e3cff */
[C---:B------:R-:W-:Y:S02]  /*05e0*/  LOP3.LUT R15, R11.reuse, 0x20, RZ, 0x3c, !PT ;  /* 0x000000200b0f7812 */ /* 0x040fe400078e3cff */
[C---:B------:R-:W-:Y:S02]  /*05f0*/  LOP3.LUT R17, R11.reuse, 0x30, RZ, 0x3c, !PT ;  /* 0x000000300b117812 */ /* 0x040fe400078e3cff */
[----:B0-----:R-:W-:Y:S02]  /*0600*/  ISETP.GE.AND P0, PT, R4, 0x1, PT ;  /* 0x000000010400780c */ /* 0x001fe40003f06270 */
[C---:B------:R-:W-:Y:S02]  /*0610*/  LOP3.LUT R19, R11.reuse, 0x40, RZ, 0x3c, !PT ;  /* 0x000000400b137812 */ /* 0x040fe400078e3cff */
[----:B------:R-:W-:-:S02]  /*0620*/  LOP3.LUT R23, R11, 0x50, RZ, 0x3c, !PT ;  /* 0x000000500b177812 */ /* 0x000fc400078e3cff */
[----:B------:R-:W-:Y:S02]  /*0630*/  LOP3.LUT R25, R11, 0x60, RZ, 0x3c, !PT ;  /* 0x000000600b197812 */ /* 0x000fe400078e3cff */
[----:B------:R-:W-:Y:S02]  /*0640*/  CS2R R96, SRZ ;  /* 0x0000000000607805 */ /* 0x000fe4000001ff00 */
[----:B------:R-:W-:Y:S02]  /*0650*/  MOV R72, 0xff800000 ;  /* 0xff80000000487802 */ /* 0x000fe40000000f00 */
[----:B------:R-:W-:Y:S02]  /*0660*/  CS2R R98, SRZ ;  /* 0x0000000000627805 */ /* 0x000fe4000001ff00 */
[----:B------:R-:W-:Y:S02]  /*0670*/  MOV R76, 0xff800000 ;  /* 0xff800000004c7802 */ /* 0x000fe40000000f00 */
[----:B------:R-:W-:-:S02]  /*0680*/  CS2R R100, SRZ ;  /* 0x0000000000647805 */ /* 0x000fc4000001ff00 */
[----:B------:R-:W-:Y:S02]  /*0690*/  MOV R83, 0xff800000 ;  /* 0xff80000000537802 */ /* 0x000fe40000000f00 */
[----:B------:R-:W-:Y:S02]  /*06a0*/  CS2R R102, SRZ ;  /* 0x0000000000667805 */ /* 0x000fe4000001ff00 */
[----:B------:R-:W-:Y:S02]  /*06b0*/  MOV R21, 0x3f800000 ;  /* 0x3f80000000157802 */ /* 0x000fe40000000f00 */
[----:B------:R-:W-:Y:S02]  /*06c0*/  CS2R R88, SRZ ;  /* 0x0000000000587805 */ /* 0x000fe4000001ff00 */
[----:B------:R-:W-:Y:S02]  /*06d0*/  CS2R R90, SRZ ;  /* 0x00000000005a7805 */ /* 0x000fe4000001ff00 */
[----:B------:R-:W-:-:S02]  /*06e0*/  CS2R R92, SRZ ;  /* 0x00000000005c7805 */ /* 0x000fc4000001ff00 */
[----:B------:R-:W-:Y:S01]  /*06f0*/  CS2R R94, SRZ ;  /* 0x00000000005e7805 */ /* 0x000fe2000001ff00 */
[----:B--2---:R-:W-:Y:S04]  /*0700*/  STS.U16 [R11+UR16], R34 ;  /* 0x000000220b007988 */ /* 0x004fe80008000410 */
[----:B---3--:R0:W-:Y:S04]  /*0710*/  STS.U16 [R11+UR16+0x400], R20 ;  /* 0x000400140b007988 */ /* 0x0081e80008000410 */
[----:B------:R-:W-:Y:S04]  /*0720*/  STS.U16 [R13+UR16+0x80], R6 ;  /* 0x000080060d007988 */ /* 0x000fe80008000410 */
[----:B----4-:R1:W-:Y:S01]  /*0730*/  STS.U16 [R13+UR16+0x480], R22 ;  /* 0x000480160d007988 */ /* 0x0103e20008000410 */
[----:B0-----:R-:W-:-:S03]  /*0740*/  LOP3.LUT R11, R11, 0x70, RZ, 0x3c, !PT ;  /* 0x000000700b0b7812 */ /* 0x001fc600078e3cff */
[----:B------:R-:W-:Y:S04]  /*0750*/  STS.U16 [R15+UR16+0x100], R9 ;  /* 0x000100090f007988 */ /* 0x000fe80008000410 */
[----:B-----5:R-:W-:Y:S04]  /*0760*/  STS.U16 [R15+UR16+0x500], R24 ;  /* 0x000500180f007988 */ /* 0x020fe80008000410 */
[----:B------:R-:W-:Y:S04]  /*0770*/  STS.U16 [R17+UR16+0x180], R10 ;  /* 0x0001800a11007988 */ /* 0x000fe80008000410 */
[----:B------:R-:W-:Y:S04]  /*0780*/  STS.U16 [R17+UR16+0x580], R26 ;  /* 0x0005801a11007988 */ /* 0x000fe80008000410 */
[----:B------:R0:W-:Y:S04]  /*0790*/  STS.U16 [R19+UR16+0x200], R12 ;  /* 0x0002000c13007988 */ /* 0x0001e80008000410 */
[----:B------:R2:W-:Y:S04]  /*07a0*/  STS.U16 [R19+UR16+0x600], R28 ;  /* 0x0006001c13007988 */ /* 0x0005e80008000410 */
[----:B------:R-:W-:Y:S04]  /*07b0*/  STS.U16 [R23+UR16+0x280], R14 ;  /* 0x0002800e17007988 */ /* 0x000fe80008000410 */
[----:B------:R-:W-:Y:S04]  /*07c0*/  STS.U16 [R23+UR16+0x680], R30 ;  /* 0x0006801e17007988 */ /* 0x000fe80008000410 */
[----:B------:R-:W-:Y:S04]  /*07d0*/  STS.U16 [R25+UR16+0x300], R16 ;  /* 0x0003001019007988 */ /* 0x000fe80008000410 */
[----:B------:R-:W-:Y:S01]  /*07e0*/  STS.U16 [R25+UR16+0x700], R32 ;  /* 0x0007002019007988 */ /* 0x000fe20008000410 */
[----:B-1----:R-:W-:-:S03]  /*07f0*/  MOV R22, 0x3f800000 ;  /* 0x3f80000000167802 */ /* 0x002fc60000000f00 */
[----:B------:R-:W-:Y:S01]  /*0800*/  STS.U16 [R11+UR16+0x380], R18 ;  /* 0x000380120b007988 */ /* 0x000fe20008000410 */
[----:B0-----:R-:W-:-:S03]  /*0810*/  MOV R12, 0xff800000 ;  /* 0xff800000000c7802 */ /* 0x001fc60000000f00 */
[----:B------:R0:W-:Y:S01]  /*0820*/  STS.U16 [R11+UR16+0x780], R5 ;  /* 0x000780050b007988 */ /* 0x0001e20008000410 */
[----:B------:R-:W-:Y:S02]  /*0830*/  MOV R20, 0x3f800000 ;  /* 0x3f80000000147802 */ /* 0x000fe40000000f00 */
[----:B--2---:R-:W-:Y:S02]  /*0840*/  MOV R19, 0x3f800000 ;  /* 0x3f80000000137802 */ /* 0x004fe40000000f00 */
[C---:B------:R-:W-:Y:S02]  /*0850*/  SHF.L.U32 R6, R0.reuse, 0x1, RZ ;  /* 0x0000000100067819 */ /* 0x040fe400000006ff */
[----:B0-----:R-:W-:Y:S01]  /*0860*/  LOP3.LUT R5, R0, 0xf, RZ, 0xc0, !PT ;  /* 0x0000000f00057812 */ /* 0x001fe200078ec0ff */
[----:B------:R-:W-:Y:S06]  /*0870*/  @!P0 BRA `(.L_x_0) ;  /* 0x0000002400e88947 */ /* 0x000fec0003800000 */
[----:B------:R-:W0:Y:S01]  /*0880*/  LDC.64 R10, c[0x0][0x260] ;  /* 0x00009800ff0a7b82 */ /* 0x000e220000000a00 */
[--C-:B------:R-:W-:Y:S01]  /*0890*/  SHF.R.U32.HI R14, RZ, 0x5, R0.reuse ;  /* 0x00000005ff0e7819 */ /* 0x100fe20000011600 */
[----:B------:R-:W-:Y:S01]  /*08a0*/  ULDC UR4, c[0x0][0x258] ;  /* 0x0000960000047ab9 */ /* 0x000fe20000000800 */
[----:B------:R-:W-:Y:S01]  /*08b0*/  ULDC.64 UR8, c[0x0][0x220] ;  /* 0x0000880000087ab9 */ /* 0x000fe20000000a00 */
[----:B------:R-:W-:Y:S01]  /*08c0*/  IMAD R9, R5, UR4, RZ ;  /* 0x0000000405097c24 */ /* 0x000fe2000f8e02ff */
[----:B------:R-:W-:Y:S01]  /*08d0*/  R2UR UR17, R14 ;  /* 0x000000000e1172ca */ /* 0x000fe200000e0000 */
[----:B------:R-:W-:Y:S01]  /*08e0*/  ULDC.64 UR6, c[0x0][0x218] ;  /* 0x0000860000067ab9 */ /* 0x000fe20000000a00 */
[--C-:B------:R-:W-:Y:S01]  /*08f0*/  SHF.R.U32.HI R14, RZ, 0x4, R0.reuse ;  /* 0x00000004ff0e7819 */ /* 0x100fe20000011600 */
[----:B------:R-:W1:Y:S01]  /*0900*/  LDC.64 R12, c[0x0][0x250] ;  /* 0x00009400ff0c7b82 */ /* 0x000e620000000a00 */
[----:B------:R-:W-:Y:S01]  /*0910*/  SHF.R.U32.HI R19, RZ, 0x6, R0 ;  /* 0x00000006ff137819 */ /* 0x000fe20000011600 */
[----:B------:R-:W-:Y:S01]  /*0920*/  UMOV UR4, URZ ;  /* 0x0000003f00047c82 */ /* 0x000fe20008000000 */
[----:B------:R-:W-:-:S02]  /*0930*/  SGXT.U32 R14, R14, 0x4 ;  /* 0x000000040e0e781a */ /* 0x000fc40000000000 */
[----:B------:R-:W-:Y:S02]  /*0940*/  CS2R R96, SRZ ;  /* 0x0000000000607805 */ /* 0x000fe4000001ff00 */
[----:B------:R-:W-:Y:S02]  /*0950*/  SHF.R.U32.HI R18, RZ, 0x2, R7 ;  /* 0x00000002ff127819 */ /* 0x000fe40000011607 */
[----:B------:R-:W-:Y:S02]  /*0960*/  CS2R R98, SRZ ;  /* 0x0000000000627805 */ /* 0x000fe4000001ff00 */
[----:B------:R-:W-:Y:S01]  /*0970*/  SGXT.U32 R7, R19, 0x2 ;  /* 0x000000021307781a */ /* 0x000fe20000000000 */
[----:B------:R-:W2:Y:S01]  /*0980*/  LDC R20, c[0x0][0x268] ;  /* 0x00009a00ff147b82 */ /* 0x000ea20000000800 */
[----:B------:R-:W-:Y:S02]  /*0990*/  SHF.L.U32 R17, R2, 0x1, RZ ;  /* 0x0000000102117819 */ /* 0x000fe400000006ff */
[----:B------:R-:W-:-:S02]  /*09a0*/  CS2R R100, SRZ ;  /* 0x0000000000647805 */ /* 0x000fc4000001ff00 */
[----:B------:R-:W-:Y:S02]  /*09b0*/  MOV R22, 0x3f800000 ;  /* 0x3f80000000167802 */ /* 0x000fe40000000f00 */
[----:B------:R-:W-:Y:S02]  /*09c0*/  CS2R R102, SRZ ;  /* 0x0000000000667805 */ /* 0x000fe4000001ff00 */
[----:B------:R-:W-:Y:S02]  /*09d0*/  LOP3.LUT R17, R17, R18, RZ, 0x3c, !PT ;  /* 0x0000001211117212 */ /* 0x000fe400078e3cff */
[----:B------:R-:W-:Y:S02]  /*09e0*/  CS2R R88, SRZ ;  /* 0x0000000000587805 */ /* 0x000fe4000001ff00 */
[----:B------:R-:W-:Y:S01]  /*09f0*/  MOV R21, 0x3f800000 ;  /* 0x3f80000000157802 */ /* 0x000fe20000000f00 */
[----:B0-----:R-:W-:Y:S01]  /*0a00*/  IMAD R10, R10, UR5, RZ ;  /* 0x000000050a0a7c24 */ /* 0x001fe2000f8e02ff */
[----:B------:R-:W-:Y:S01]  /*0a10*/  CS2R R90, SRZ ;  /* 0x00000000005a7805 */ /* 0x000fe2000001ff00 */
[----:B------:R-:W-:Y:S01]  /*0a20*/  IMAD R16, R8, R11, RZ ;  /* 0x0000000b08107224 */ /* 0x000fe200078e02ff */
[----:B------:R-:W-:-:S02]  /*0a30*/  CS2R R92, SRZ ;  /* 0x00000000005c7805 */ /* 0x000fc4000001ff00 */
[----:B------:R-:W-:Y:S02]  /*0a40*/  CS2R R94, SRZ ;  /* 0x00000000005e7805 */ /* 0x000fe4000001ff00 */
[C---:B------:R-:W-:Y:S01]  /*0a50*/  SHF.L.U32 R8, R10.reuse, 0x1, RZ ;  /* 0x000000010a087819 */ /* 0x040fe200000006ff */
[----:B------:R-:W-:Y:S01]  /*0a60*/  IMAD.HI R10, R10, 0x2, RZ ;  /* 0x000000020a0a7827 */ /* 0x000fe200078e02ff */
[----:B------:R-:W-:Y:S01]  /*0a70*/  SHF.L.U32 R15, R16, 0x1, RZ ;  /* 0x00000001100f7819 */ /* 0x000fe200000006ff */
[----:B------:R-:W-:Y:S01]  /*0a80*/  ULDC UR24, c[0x0][0x238] ;  /* 0x00008e0000187ab9 */ /* 0x000fe20000000800 */
[----:B------:R-:W-:Y:S01]  /*0a90*/  UMOV UR11, 0xc0000010 ;  /* 0xc0000010000b7882 */ /* 0x000fe20000000000 */
[----:B-1----:R-:W-:Y:S01]  /*0aa0*/  IMAD R12, R12, UR5, RZ ;  /* 0x000000050c0c7c24 */ /* 0x002fe2000f8e02ff */
[----:B------:R-:W-:Y:S01]  /*0ab0*/  IADD3 R116, P2, P3, R15, UR8, R8 ;  /* 0x000000080f747c10 */ /* 0x000fe2000fb5e008 */
[----:B------:R-:W-:Y:S01]  /*0ac0*/  IMAD R14, R14, R13, RZ ;  /* 0x0000000d0e0e7224 */ /* 0x000fe200078e02ff */
[C---:B------:R-:W-:Y:S01]  /*0ad0*/  SHF.L.U32 R15, R9.reuse, 0x1, RZ ;  /* 0x00000001090f7819 */ /* 0x040fe200000006ff */
[----:B------:R-:W-:Y:S01]  /*0ae0*/  IMAD.HI R9, R9, 0x2, RZ ;  /* 0x0000000209097827 */ /* 0x000fe200078e02ff */
[----:B------:R-:W-:Y:S01]  /*0af0*/  SHF.L.U32 R8, R12, 0x1, RZ ;  /* 0x000000010c087819 */ /* 0x000fe200000006ff */
[----:B------:R-:W-:-:S02]  /*0b00*/  UMOV UR31, 0x40000040 ;  /* 0x40000040001f7882 */ /* 0x000fc40000000000 */
[----:B------:R-:W-:Y:S01]  /*0b10*/  IMAD.HI R12, R12, 0x2, RZ ;  /* 0x000000020c0c7827 */ /* 0x000fe200078e02ff */
[----:B------:R-:W-:Y:S01]  /*0b20*/  IADD3 R125, P0, P1, R15, UR6, R8 ;  /* 0x000000060f7d7c10 */ /* 0x000fe2000f91e008 */
[----:B------:R-:W-:Y:S01]  /*0b30*/  UIADD3 UR6, UR16, 0x2000, URZ ;  /* 0x0000200010067890 */ /* 0x000fe2000fffe03f */
[----:B------:R-:W-:Y:S01]  /*0b40*/  LEA R8, R13, R14, 0x4 ;  /* 0x0000000e0d087211 */ /* 0x000fe200078e20ff */
[----:B------:R-:W-:Y:S01]  /*0b50*/  IMAD.HI R15, R16, 0x2, RZ ;  /* 0x00000002100f7827 */ /* 0x000fe200078e02ff */
[----:B------:R-:W-:Y:S01]  /*0b60*/  IADD3.X R19, R9, UR7, R12, P0, P1 ;  /* 0x0000000709137c10 */ /* 0x000fe200087e240c */
[----:B------:R-:W-:Y:S01]  /*0b70*/  USHF.R.U32.HI UR6, URZ, 0x4, UR6 ;  /* 0x000000043f067899 */ /* 0x000fe20008011606 */
[----:B------:R-:W-:Y:S01]  /*0b80*/  LEA R132, P0, R14, R125, 0x1 ;  /* 0x0000007d0e847211 */ /* 0x000fe200078008ff */
[----:B--2---:R-:W-:Y:S01]  /*0b90*/  IMAD R16, R7, R20, RZ ;  /* 0x0000001407107224 */ /* 0x004fe200078e02ff */
[----:B------:R-:W-:Y:S01]  /*0ba0*/  IADD3.X R15, R15, UR9, R10, P2, P3 ;  /* 0x000000090f0f7c10 */ /* 0x000fe200097e640a */
[----:B------:R-:W-:Y:S01]  /*0bb0*/  USGXT.U32 UR10, UR6, 0xe ;  /* 0x0000000e060a789a */ /* 0x000fe20008000000 */
[----:B------:R-:W-:-:S02]  /*0bc0*/  LEA R10, R13, R8, 0x4 ;  /* 0x000000080d0a7211 */ /* 0x000fc400078e20ff */
[----:B------:R-:W-:Y:S01]  /*0bd0*/  LEA R9, R20, R16, 0x2 ;  /* 0x0000001014097211 */ /* 0x000fe200078e10ff */
[----:B------:R-:W-:Y:S01]  /*0be0*/  UIADD3 UR6, UP0, UR10, 0x2, URZ ;  /* 0x000000020a067890 */ /* 0x000fe2000ff1e03f */
[----:B------:R-:W-:Y:S02]  /*0bf0*/  LEA R7, R13, R10, 0x4 ;  /* 0x0000000a0d077211 */ /* 0x000fe400078e20ff */
[----:B------:R-:W-:Y:S01]  /*0c00*/  LEA R126, P2, R10, R125, 0x1 ;  /* 0x0000007d0a7e7211 */ /* 0x000fe200078408ff */
[----:B------:R-:W-:Y:S01]  /*0c10*/  UIADD3.X UR27, UR4, 0x40000040, URZ, UP0, !UPT ;  /* 0x40000040041b7890 */ /* 0x000fe200087fe43f */
[----:B------:R-:W-:Y:S01]  /*0c20*/  LEA R12, R20, R9, 0x2 ;  /* 0x00000009140c7211 */ /* 0x000fe200078e10ff */
[----:B------:R-:W-:Y:S01]  /*0c30*/  UMOV UR30, UR10 ;  /* 0x0000000a001e7c82 */ /* 0x000fe20008000000 */
[----:B------:R-:W-:Y:S01]  /*0c40*/  LEA R124, P3, R7, R125, 0x1 ;  /* 0x0000007d077c7211 */ /* 0x000fe200078608ff */
[----:B------:R-:W-:Y:S01]  /*0c50*/  UMOV UR26, UR6 ;  /* 0x00000006001a7c82 */ /* 0x000fe20008000000 */
[----:B------:R-:W-:Y:S01]  /*0c60*/  LEA.HI.X.SX32 R127, R10, R19, 0x1, P2 ;  /* 0x000000130a7f7211 */ /* 0x000fe200010f0eff */
[----:B------:R-:W-:Y:S01]  /*0c70*/  UIADD3.64 UR22, UR26, 0x2, URZ ;  /* 0x000000021a167897 */ /* 0x000fe2000fffe03f */
[----:B------:R-:W-:Y:S01]  /*0c80*/  LEA R118, P2, R12, R116, 0x1 ;  /* 0x000000740c767211 */ /* 0x000fe200078408ff */
[----:B------:R-:W-:Y:S01]  /*0c90*/  UIADD3.64 UR18, UR26, 0x4, URZ ;  /* 0x000000041a127897 */ /* 0x000fe2000fffe03f */
[----:B------:R-:W-:-:S02]  /*0ca0*/  LEA R128, P1, R8, R125, 0x1 ;  /* 0x0000007d08807211 */ /* 0x000fc400078208ff */
[----:B------:R-:W-:Y:S02]  /*0cb0*/  LEA.HI.X.SX32 R125, R7, R19, 0x1, P3 ;  /* 0x00000013077d7211 */ /* 0x000fe400018f0eff */
[----:B------:R-:W-:Y:S02]  /*0cc0*/  LEA R7, R20, R12, 0x2 ;  /* 0x0000000c14077211 */ /* 0x000fe400078e10ff */
[----:B------:R-:W-:Y:S02]  /*0cd0*/  LEA.HI.X.SX32 R119, R12, R15, 0x1, P2 ;  /* 0x0000000f0c777211 */ /* 0x000fe400010f0eff */
[----:B------:R-:W-:Y:S02]  /*0ce0*/  SHF.R.S32.HI R12, RZ, 0x6, R0 ;  /* 0x00000006ff0c7819 */ /* 0x000fe40000011400 */
[----:B------:R-:W-:Y:S02]  /*0cf0*/  LEA.HI.X.SX32 R133, R14, R19, 0x1, P0 ;  /* 0x000000130e857211 */ /* 0x000fe400000f0eff */
[----:B------:R-:W-:-:S02]  /*0d00*/  SGXT R12, R12, 0x1 ;  /* 0x000000010c0c781a */ /* 0x000fc40000000200 */
[----:B------:R-:W-:Y:S02]  /*0d10*/  LEA.HI.X.SX32 R129, R8, R19, 0x1, P1 ;  /* 0x0000001308817211 */ /* 0x000fe400008f0eff */
[-C--:B------:R-:W-:Y:S02]  /*0d20*/  LEA R122, P0, R16, R116.reuse, 0x1 ;  /* 0x00000074107a7211 */ /* 0x080fe400078008ff */
[-C--:B------:R-:W-:Y:S02]  /*0d30*/  LEA R120, P1, R9, R116.reuse, 0x1 ;  /* 0x0000007409787211 */ /* 0x080fe400078208ff */
[----:B------:R-:W-:Y:S02]  /*0d40*/  LEA R116, P3, R7, R116, 0x1 ;  /* 0x0000007407747211 */ /* 0x000fe400078608ff */
[----:B------:R-:W-:Y:S02]  /*0d50*/  LOP3.LUT R23, R12, 0x90, RZ, 0xc0, !PT ;  /* 0x000000900c177812 */ /* 0x000fe400078ec0ff */
[----:B------:R-:W-:-:S02]  /*0d60*/  LEA.HI.X.SX32 R123, R16, R15, 0x1, P0 ;  /* 0x0000000f107b7211 */ /* 0x000fc400000f0eff */
[-C--:B------:R-:W-:Y:S02]  /*0d70*/  LEA.HI.X.SX32 R121, R9, R15.reuse, 0x1, P1 ;  /* 0x0000000f09797211 */ /* 0x080fe400008f0eff */
[----:B------:R-:W-:Y:S02]  /*0d80*/  LEA.HI.X.SX32 R117, R7, R15, 0x1, P3 ;  /* 0x0000000f07757211 */ /* 0x000fe400018f0eff */
[----:B------:R-:W-:Y:S02]  /*0d90*/  MOV R15, 0xff800000 ;  /* 0xff800000000f7802 */ /* 0x000fe40000000f00 */
[----:B------:R-:W-:Y:S02]  /*0da0*/  MOV R14, RZ ;  /* 0x000000ff000e7202 */ /* 0x000fe40000000f00 */
[----:B------:R-:W-:Y:S02]  /*0db0*/  MOV R8, RZ ;  /* 0x000000ff00087202 */ /* 0x000fe40000000f00 */
[----:B------:R-:W-:-:S02]  /*0dc0*/  MOV R20, 0x3f800000 ;  /* 0x3f80000000147802 */ /* 0x000fc40000000f00 */
[----:B------:R-:W-:Y:S02]  /*0dd0*/  MOV R19, 0x3f800000 ;  /* 0x3f80000000137802 */ /* 0x000fe40000000f00 */
[----:B------:R-:W-:Y:S02]  /*0de0*/  MOV R7, 0xff800000 ;  /* 0xff80000000077802 */ /* 0x000fe40000000f00 */
[----:B------:R-:W-:Y:S02]  /*0df0*/  MOV R9, 0xff800000 ;  /* 0xff80000000097802 */ /* 0x000fe40000000f00 */
[----:B------:R-:W-:Y:S02]  /*0e00*/  MOV R10, 0xff800000 ;  /* 0xff800000000a7802 */ /* 0x000fe40000000f00 */
[----:B------:R-:W-:Y:S02]  /*0e10*/  LOP3.LUT R16, R17, 0x40, RZ, 0x3c, !PT ;  /* 0x0000004011107812 */ /* 0x000fe400078e3cff */
[----:B------:R-:W-:-:S07]  /*0e20*/  LOP3.LUT R18, R23, 0x17e, R6, 0x78, !PT ;  /* 0x0000017e17127812 */ /* 0x000fce00078e7806 */
.L_x_1:
[----:B------:R-:W-:-:S04]  /*0e30*/  IMAD.WIDE R24, R14, 0x2, R132 ;  /* 0x000000020e187825 */ /* 0x000fc800078e0284 */
[C---:B------:R-:W-:Y:S02]  /*0e40*/  IMAD.WIDE R26, R14.reuse, 0x2, R128 ;  /* 0x000000020e1a7825 */ /* 0x040fe400078e0280 */
[----:B------:R-:W2:Y:S02]  /*0e50*/  LDG.E.U16 R25, desc[UR20][R24.64] ;  /* 0x0000001418197981 */ /* 0x000ea4000c1e1500 */
[C---:B------:R-:W-:Y:S02]  /*0e60*/  IMAD.WIDE R28, R14.reuse, 0x2, R126 ;  /* 0x000000020e1c7825 */ /* 0x040fe400078e027e */
[----:B------:R-:W3:Y:S02]  /*0e70*/  LDG.E.U16 R27, desc[UR20][R26.64] ;  /* 0x000000141a1b7981 */ /* 0x000ee4000c1e1500 */
[----:B------:R-:W-:Y:S02]  /*0e80*/  IMAD.WIDE R30, R14, 0x2, R124 ;  /* 0x000000020e1e7825 */ /* 0x000fe400078e027c */
[----:B------:R-:W4:Y:S04]  /*0e90*/  LDG.E.U16 R29, desc[UR20][R28.64] ;  /* 0x000000141c1d7981 */ /* 0x000f28000c1e1500 */
[----:B------:R-:W5:Y:S01]  /*0ea0*/  LDG.E.U16 R31, desc[UR20][R30.64] ;  /* 0x000000141e1f7981 */ /* 0x000f62000c1e1500 */
[----:B------:R-:W-:Y:S01]  /*0eb0*/  BAR.SYNC.DEFER_BLOCKING 0x0 ;  /* 0x0000000000007b1d */ /* 0x000fe20000010000 */
[----:B------:R-:W-:-:S04]  /*0ec0*/  IMAD.WIDE R32, R8, 0x2, R122 ;  /* 0x0000000208207825 */ /* 0x000fc800078e027a */
[----:B------:R-:W-:-:S04]  /*0ed0*/  IMAD.WIDE R34, R8, 0x2, R118 ;  /* 0x0000000208227825 */ /* 0x000fc800078e0276 */
[----:B------:R-:W-:-:S04]  /*0ee0*/  IMAD.WIDE R106, R8, 0x2, R120 ;  /* 0x00000002086a7825 */ /* 0x000fc800078e0278 */
[----:B------:R-:W-:Y:S01]  /*0ef0*/  IMAD.WIDE R104, R8, 0x2, R116 ;  /* 0x0000000208687825 */ /* 0x000fe200078e0274 */
[----:B------:R-:W-:-:S04]  /*0f00*/  USHF.L.U32 UR6, UR17, 0x5, URZ ;  /* 0x0000000511067899 */ /* 0x000fc8000800063f */
[----:B------:R-:W-:-:S04]  /*0f10*/  ULOP3.LUT UR6, UR6, 0x80, URZ, 0xc0, !UPT ;  /* 0x0000008006067892 */ /* 0x000fc8000f8ec03f */
[----:B------:R-:W-:Y:S01]  /*0f20*/  ULEA.HI UR6, UR16, UR6, URZ, 0x1c ;  /* 0x0000000610067291 */ /* 0x000fe2000f8fe03f */
[----:B------:R-:W-:-:S03]  /*0f30*/  UMOV UR12, 0x100 ;  /* 0x00000100000c7882 */ /* 0x000fc60000000000 */
[----:B------:R-:W-:Y:S01]  /*0f40*/  ULOP3.LUT UR6, UR6, 0x3fff, URZ, 0xc0, !UPT ;  /* 0x00003fff06067892 */ /* 0x000fe2000f8ec03f */
[----:B------:R-:W-:Y:S01]  /*0f50*/  UMOV UR13, 0x40000040 ;  /* 0x40000040000d7882 */ /* 0x000fe20000000000 */
[----:B------:R-:W-:Y:S02]  /*0f60*/  UMOV UR7, URZ ;  /* 0x0000003f00077c82 */ /* 0x000fe40008000000 */
[----:B------:R-:W-:-:S03]  /*0f70*/  UIADD3.64 UR12, UR6, UR12, URZ ;  /* 0x0000000c060c7297 */ /* 0x000fc6000fffe03f */
[----:B------:R-:W-:Y:S01]  /*0f80*/  UMOV UR8, UR6 ;  /* 0x0000000600087c82 */ /* 0x000fe20008000000 */
[----:B------:R-:W-:Y:S01]  /*0f90*/  UMOV UR9, 0x40000040 ;  /* 0x4000004000097882 */ /* 0x000fe20000000000 */
[----:B------:R-:W-:Y:S01]  /*0fa0*/  UMOV UR14, UR10 ;  /* 0x0000000a000e7c82 */ /* 0x000fe20008000000 */
[----:B------:R-:W-:Y:S01]  /*0fb0*/  UMOV UR15, UR11 ;  /* 0x0000000b000f7c82 */ /* 0x000fe20008000000 */
[----:B--2---:R-:W-:Y:S04]  /*0fc0*/  STS.U16 [R18+UR16+0x2000], R25 ;  /* 0x0020001912007988 */ /* 0x004fe80008000410 */
[----:B---3--:R-:W-:Y:S04]  /*0fd0*/  STS.U16 [R18+UR16+0x2200], R27 ;  /* 0x0022001b12007988 */ /* 0x008fe80008000410 */
[----:B----4-:R-:W-:Y:S04]  /*0fe0*/  STS.U16 [R18+UR16+0x2400], R29 ;  /* 0x0024001d12007988 */ /* 0x010fe80008000410 */
[----:B-----5:R0:W-:Y:S01]  /*0ff0*/  STS.U16 [R18+UR16+0x2600], R31 ;  /* 0x0026001f12007988 */ /* 0x0201e20008000410 */
[----:B------:R1:W-:Y:S06]  /*1000*/  MEMBAR.ALL.CTA ;  /* 0x0000000000007992 */ /* 0x0003ec0000008000 */
[----:B-1----:R-:W1:Y:S02]  /*1010*/  FENCE.VIEW.ASYNC.S ;  /* 0x00000000000073c6 */ /* 0x002e640000000000 */
[----:B-1----:R-:W-:Y:S06]  /*1020*/  BAR.SYNC.DEFER_BLOCKING 0x0 ;  /* 0x0000000000007b1d */ /* 0x002fec0000010000 */
[----:B------:R-:W2:Y:S04]  /*1030*/  LDG.E.U16 R12, desc[UR20][R32.64] ;  /* 0x00000014200c7981 */ /* 0x000ea8000c1e1500 */
[----:B------:R0:W3:Y:S04]  /*1040*/  LDG.E.U16 R108, desc[UR20][R34.64] ;  /* 0x00000014226c7981 */ /* 0x0000e8000c1e1500 */
[----:B------:R-:W4:Y:S04]  /*1050*/  LDG.E.U16 R23, desc[UR20][R106.64] ;  /* 0x000000146a177981 */ /* 0x000f28000c1e1500 */
[----:B------:R1:W5:Y:S01]  /*1060*/  LDG.E.U16 R105, desc[UR20][R104.64] ;  /* 0x0000001468697981 */ /* 0x000362000c1e1500 */
[----:B0-----:R-:W-:-:S06]  /*1070*/  WARPGROUP.ARRIVE ;  /* 0x00000000000079c5 */ /* 0x001fcc0000000000 */
[----:B------:R-:W-:Y:S04]  /*1080*/  HGMMA.64x64x16.F32 R56, gdesc[UR8].tnspA, RZ, !UPT ;  /* 0x20e00000083879f0 */ /* 0x000fe8000c7008ff */
[----:B------:R-:W-:Y:S03]  /*1090*/  HGMMA.64x64x16.F32 R24, gdesc[UR12].tnspA, RZ, !UPT, gsb0 ;  /* 0x20e000000c1879f0 */ /* 0x000fe6000c0008ff */
[----:B------:R-:W-:Y:S02]  /*10a0*/  WARPGROUP.DEPBAR.LE gsb0, 0x0 ;  /* 0x00008000000079c5 */ /* 0x000fe40000010000 */
[----:B------:R-:W-:Y:S01]  /*10b0*/  BAR.SYNC.DEFER_BLOCKING 0x0 ;  /* 0x0000000000007b1d */ /* 0x000fe20000010000 */
[----:B-1----:R-:W-:Y:S01]  /*10c0*/  FMUL R104, R56, UR24 ;  /* 0x0000001838687c20 */ /* 0x002fe20008400000 */
[----:B------:R-:W-:-:S05]  /*10d0*/  FMUL R107, R57, UR24 ;  /* 0x00000018396b7c20 */ /* 0x000fca0008400000 */
[----:B------:R-:W-:Y:S01]  /*10e0*/  FMNMX R107, R104, R107, !PT ;  /* 0x0000006b686b7209 */ /* 0x000fe20007800000 */
[----:B------:R-:W-:-:S05]  /*10f0*/  FMUL R104, R60, UR24 ;  /* 0x000000183c687c20 */ /* 0x000fca0008400000 */
[----:B------:R-:W-:Y:S01]  /*1100*/  FMNMX R107, R104, R107, !PT ;  /* 0x0000006b686b7209 */ /* 0x000fe20007800000 */
[----:B------:R-:W-:-:S05]  /*1110*/  FMUL R104, R61, UR24 ;  /* 0x000000183d687c20 */ /* 0x000fca0008400000 */
[----:B------:R-:W-:Y:S01]  /*1120*/  FMNMX R107, R104, R107, !PT ;  /* 0x0000006b686b7209 */ /* 0x000fe20007800000 */
[----:B------:R-:W-:-:S05]  /*1130*/  FMUL R104, R64, UR24 ;  /* 0x0000001840687c20 */ /* 0x000fca0008400000 */
[----:B------:R-:W-:Y:S01]  /*1140*/  FMNMX R107, R104, R107, !PT ;  /* 0x0000006b686b7209 */ /* 0x000fe20007800000 */
[----:B--2---:R0:W-:Y:S02]  /*1150*/  STS.U16 [R17+UR16+0x2000], R12 ;  /* 0x0020000c11007988 */ /* 0x0041e40008000410 */
[----:B0-----:R-:W-:-:S05]  /*1160*/  FMUL R12, R65, UR24 ;  /* 0x00000018410c7c20 */ /* 0x001fca0008400000 */
[----:B------:R-:W-:Y:S01]  /*1170*/  FMNMX R107, R12, R107, !PT ;  /* 0x0000006b0c6b7209 */ /* 0x000fe20007800000 */
        /* <DEDUP_REMOVED lines=19> */
[----:B------:R-:W-:-:S05]  /*12b0*/  FMNMX R107, R12, R107, !PT ;  /* 0x0000006b0c6b7209 */ /* 0x000fca0007800000 */
[----:B------:R-:W0:Y:S02]  /*12c0*/  SHFL.BFLY PT, R12, R107, 0x2, 0x1f ;  /* 0x0c401f006b0c7f89 */ /* 0x000e2400000e0000 */
[----:B0-----:R-:W-:-:S05]  /*12d0*/  FMNMX R104, R107, R12, !PT ;  /* 0x0000000c6b687209 */ /* 0x001fca0007800000 */
[----:B------:R-:W0:Y:S01]  /*12e0*/  SHFL.BFLY PT, R109, R104, 0x1, 0x1f ;  /* 0x0c201f00686d7f89 */ /* 0x000e2200000e0000 */
[----:B------:R-:W-:-:S03]  /*12f0*/  FMUL R107, R59, UR24 ;  /* 0x000000183b6b7c20 */ /* 0x000fc60008400000 */
[----:B---3--:R-:W-:Y:S04]  /*1300*/  STS.U16 [R17+UR16+0x2400], R108 ;  /* 0x0024006c11007988 */ /* 0x008fe80008000410 */
[----:B----4-:R1:W-:Y:S01]  /*1310*/  STS.U16 [R16+UR16+0x2200], R23 ;  /* 0x0022001710007988 */ /* 0x0103e20008000410 */
[----:B0-----:R-:W-:Y:S01]  /*1320*/  FMNMX R12, R104, R109, !PT ;  /* 0x0000006d680c7209 */ /* 0x001fe20007800000 */
[----:B------:R-:W-:-:S05]  /*1330*/  FMUL R104, R58, UR24 ;  /* 0x000000183a687c20 */ /* 0x000fca0008400000 */
[----:B------:R-:W-:Y:S01]  /*1340*/  FMNMX R107, R104, R107, !PT ;  /* 0x0000006b686b7209 */ /* 0x000fe20007800000 */
[----:B------:R-:W-:-:S05]  /*1350*/  FMUL R104, R62, UR24 ;  /* 0x000000183e687c20 */ /* 0x000fca0008400000 */
[----:B------:R-:W-:Y:S01]  /*1360*/  FMNMX R107, R104, R107, !PT ;  /* 0x0000006b686b7209 */ /* 0x000fe20007800000 */
[----:B------:R-:W-:Y:S01]  /*1370*/  FMUL R104, R63, UR24 ;  /* 0x000000183f687c20 */ /* 0x000fe20008400000 */
[----:B-1----:R-:W-:-:S04]  /*1380*/  FMUL R23, R66, UR24 ;  /* 0x0000001842177c20 */ /* 0x002fc80008400000 */
[----:B------:R-:W-:-:S04]  /*1390*/  FMNMX R104, R104, R107, !PT ;  /* 0x0000006b68687209 */ /* 0x000fc80007800000 */
[----:B------:R-:W-:Y:S01]  /*13a0*/  FMNMX R104, R23, R104, !PT ;  /* 0x0000006817687209 */ /* 0x000fe20007800000 */
[----:B------:R-:W-:Y:S01]  /*13b0*/  FMUL R23, R67, UR24 ;  /* 0x0000001843177c20 */ /* 0x000fe20008400000 */
[----:B------:R-:W-:-:S04]  /*13c0*/  FMNMX R12, R12, R15, !PT ;  /* 0x0000000f0c0c7209 */ /* 0x000fc80007800000 */
[----:B------:R-:W-:Y:S01]  /*13d0*/  FMNMX R104, R23, R104, !PT ;  /* 0x0000006817687209 */ /* 0x000fe20007800000 */
[----:B------:R-:W-:Y:S01]  /*13e0*/  FMUL R23, R70, UR24 ;  /* 0x0000001846177c20 */ /* 0x000fe20008400000 */
[----:B------:R-:W-:-:S04]  /*13f0*/  FFMA R56, R56, UR24, -R12 ;  /* 0x0000001838387c23 */ /* 0x000fc8000800080c */
[----:B------:R-:W-:Y:S01]  /*1400*/  FMNMX R104, R23, R104, !PT ;  /* 0x0000006817687209 */ /* 0x000fe20007800000 */
[----:B------:R-:W-:Y:S01]  /*1410*/  FMUL R106, R56, 1.4426950216293334961 ;  /* 0x3fb8aa3b386a7820 */ /* 0x000fe20000400000 */
[----:B------:R-:W-:-:S03]  /*1420*/  FMUL R23, R71, UR24 ;  /* 0x0000001847177c20 */ /* 0x000fc60008400000 */
[----:B------:R0:W-:Y:S01]  /*1430*/  MUFU.EX2 R56, R106 ;  /* 0x0000006a00387308 */ /* 0x0001e20000000800 */
[----:B-----5:R1:W-:Y:S01]  /*1440*/  STS.U16 [R16+UR16+0x2600], R105 ;  /* 0x0026006910007988 */ /* 0x0203e20008000410 */
[--C-:B------:R-:W-:Y:S01]  /*1450*/  FFMA R57, R57, UR24, -R12.reuse ;  /* 0x0000001839397c23 */ /* 0x100fe2000800080c */
[--C-:B------:R-:W-:Y:S01]  /*1460*/  FFMA R60, R60, UR24, -R12.reuse ;  /* 0x000000183c3c7c23 */ /* 0x100fe2000800080c */
[--C-:B------:R-:W-:Y:S01]  /*1470*/  FFMA R61, R61, UR24, -R12.reuse ;  /* 0x000000183d3d7c23 */ /* 0x100fe2000800080c */
[--C-:B------:R-:W-:Y:S01]  /*1480*/  FFMA R64, R64, UR24, -R12.reuse ;  /* 0x0000001840407c23 */ /* 0x100fe2000800080c */
[----:B0-----:R-:W-:Y:S01]  /*1490*/  FMNMX R106, R23, R104, !PT ;  /* 0x00000068176a7209 */ /* 0x001fe20007800000 */
[----:B------:R-:W-:Y:S01]  /*14a0*/  FMUL R23, R74, UR24 ;  /* 0x000000184a177c20 */ /* 0x000fe20008400000 */
[----:B------:R-:W-:Y:S01]  /*14b0*/  FMUL R104, R24, UR24 ;  /* 0x0000001818687c20 */ /* 0x000fe20008400000 */
[----:B-1----:R-:W-:Y:S01]  /*14c0*/  FMUL R105, R25, UR24 ;  /* 0x0000001819697c20 */ /* 0x002fe20008400000 */
[--C-:B------:R-:W-:Y:S01]  /*14d0*/  FFMA R65, R65, UR24, -R12.reuse ;  /* 0x0000001841417c23 */ /* 0x100fe2000800080c */
[--C-:B------:R-:W-:Y:S01]  /*14e0*/  FFMA R69, R69, UR24, -R12.reuse ;  /* 0x0000001845457c23 */ /* 0x100fe2000800080c */
[----:B------:R-:W-:Y:S01]  /*14f0*/  FMNMX R106, R23, R106, !PT ;  /* 0x0000006a176a7209 */ /* 0x000fe20007800000 */
[----:B------:R-:W-:Y:S01]  /*1500*/  FMUL R23, R75, UR24 ;  /* 0x000000184b177c20 */ /* 0x000fe20008400000 */
[----:B------:R-:W-:Y:S01]  /*1510*/  FMNMX R105, R104, R105, !PT ;  /* 0x0000006968697209 */ /* 0x000fe20007800000 */
[----:B------:R-:W-:Y:S01]  /*1520*/  FMUL R104, R28, UR24 ;  /* 0x000000181c687c20 */ /* 0x000fe20008400000 */
        /* <DEDUP_REMOVED lines=19> */
[----:B------:R-:W-:Y:S01]  /*1660*/  FFMA R85, R85, UR24, -R12 ;  /* 0x0000001855557c23 */ /* 0x000fe2000800080c */
[----:B------:R-:W-:Y:S01]  /*1670*/  FMNMX R106, R23, R106, !PT ;  /* 0x0000006a176a7209 */ /* 0x000fe20007800000 */
[----:B------:R-:W-:Y:S01]  /*1680*/  FMUL R23, R83, UR24 ;  /* 0x0000001853177c20 */ /* 0x000fe20008400000 */
[----:B------:R-:W-:Y:S01]  /*1690*/  FMNMX R105, R104, R105, !PT ;  /* 0x0000006968697209 */ /* 0x000fe20007800000 */
[----:B------:R-:W-:Y:S01]  /*16a0*/  FMUL R104, R36, UR24 ;  /* 0x0000001824687c20 */ /* 0x000fe20008400000 */
[----:B------:R0:W-:Y:S06]  /*16b0*/  MEMBAR.ALL.CTA ;  /* 0x0000000000007992 */ /* 0x0001ec0000008000 */
[----:B0-----:R-:W0:Y:S01]  /*16c0*/  FENCE.VIEW.ASYNC.S ;  /* 0x00000000000073c6 */ /* 0x001e220000000000 */
[----:B------:R-:W-:Y:S01]  /*16d0*/  FMNMX R106, R23, R106, !PT ;  /* 0x0000006a176a7209 */ /* 0x000fe20007800000 */
[----:B------:R-:W-:Y:S01]  /*16e0*/  FMUL R23, R86, UR24 ;  /* 0x0000001856177c20 */ /* 0x000fe20008400000 */
[----:B------:R-:W-:Y:S01]  /*16f0*/  FMNMX R104, R104, R105, !PT ;  /* 0x0000006968687209 */ /* 0x000fe20007800000 */
[----:B------:R-:W-:-:S03]  /*1700*/  FMUL R105, R37, UR24 ;  /* 0x0000001825697c20 */ /* 0x000fc60008400000 */
[----:B------:R-:W-:Y:S01]  /*1710*/  FMNMX R106, R23, R106, !PT ;  /* 0x0000006a176a7209 */ /* 0x000fe20007800000 */
[----:B------:R-:W-:Y:S01]  /*1720*/  FMUL R23, R87, UR24 ;  /* 0x0000001857177c20 */ /* 0x000fe20008400000 */
[----:B------:R-:W-:Y:S01]  /*1730*/  FMNMX R105, R105, R104, !PT ;  /* 0x0000006869697209 */ /* 0x000fe20007800000 */
[----:B------:R-:W-:Y:S01]  /*1740*/  FMUL R108, R57, 1.4426950216293334961 ;  /* 0x3fb8aa3b396c7820 */ /* 0x000fe20000400000 */
[----:B------:R-:W-:Y:S01]  /*1750*/  FMUL R104, R60, 1.4426950216293334961 ;  /* 0x3fb8aa3b3c687820 */ /* 0x000fe20000400000 */
[----:B------:R-:W-:Y:S01]  /*1760*/  FMUL R60, R40, UR24 ;  /* 0x00000018283c7c20 */ /* 0x000fe20008400000 */
[----:B------:R-:W-:Y:S01]  /*1770*/  FMNMX R23, R23, R106, !PT ;  /* 0x0000006a17177209 */ /* 0x000fe20007800000 */
[----:B------:R1:W2:Y:S01]  /*1780*/  MUFU.EX2 R109, R108 ;  /* 0x0000006c006d7308 */ /* 0x0002a20000000800 */
[----:B------:R-:W-:Y:S01]  /*1790*/  FMUL R106, R64, 1.4426950216293334961 ;  /* 0x3fb8aa3b406a7820 */ /* 0x000fe20000400000 */
[----:B-1----:R-:W-:Y:S01]  /*17a0*/  FMUL R108, R61, 1.4426950216293334961 ;  /* 0x3fb8aa3b3d6c7820 */ /* 0x002fe20000400000 */
[----:B------:R-:W-:-:S02]  /*17b0*/  FMNMX R61, R60, R105, !PT ;  /* 0x000000693c3d7209 */ /* 0x000fc40007800000 */
[----:B0-----:R-:W0:Y:S01]  /*17c0*/  SHFL.BFLY PT, R60, R23, 0x2, 0x1f ;  /* 0x0c401f00173c7f89 */ /* 0x001e2200000e0000 */
[----:B------:R-:W-:-:S05]  /*17d0*/  FMUL R64, R41, UR24 ;  /* 0x0000001829407c20 */ /* 0x000fca0008400000 */
[----:B------:R-:W-:Y:S01]  /*17e0*/  FMNMX R64, R64, R61, !PT ;  /* 0x0000003d40407209 */ /* 0x000fe20007800000 */
[----:B------:R-:W-:-:S05]  /*17f0*/  FMUL R61, R44, UR24 ;  /* 0x000000182c3d7c20 */ /* 0x000fca0008400000 */
[----:B------:R-:W-:Y:S01]  /*1800*/  FMNMX R61, R61, R64, !PT ;  /* 0x000000403d3d7209 */ /* 0x000fe20007800000 */
[----:B------:R-:W-:-:S05]  /*1810*/  FMUL R64, R45, UR24 ;  /* 0x000000182d407c20 */ /* 0x000fca0008400000 */
[----:B------:R-:W-:Y:S02]  /*1820*/  FMNMX R64, R64, R61, !PT ;  /* 0x0000003d40407209 */ /* 0x000fe40007800000 */
[----:B0-----:R-:W-:Y:S01]  /*1830*/  FMNMX R61, R23, R60, !PT ;  /* 0x0000003c173d7209 */ /* 0x001fe20007800000 */
[----:B------:R-:W-:-:S05]  /*1840*/  FMUL R23, R48, UR24 ;  /* 0x0000001830177c20 */ /* 0x000fca0008400000 */
[----:B------:R-:W-:Y:S02]  /*1850*/  FMNMX R23, R23, R64, !PT ;  /* 0x0000004017177209 */ /* 0x000fe40007800000 */
[----:B------:R-:W0:Y:S01]  /*1860*/  SHFL.BFLY PT, R64, R61, 0x1, 0x1f ;  /* 0x0c201f003d407f89 */ /* 0x000e2200000e0000 */
[----:B------:R-:W-:Y:S01]  /*1870*/  FFMA R60, R73, UR24, -R12 ;  /* 0x00000018493c7c23 */ /* 0x000fe2000800080c */
[----:B------:R-:W-:-:S03]  /*1880*/  FMUL R65, R65, 1.4426950216293334961 ;  /* 0x3fb8aa3b41417820 */ /* 0x000fc60000400000 */
[----:B------:R-:W-:Y:S01]  /*1890*/  FMUL R110, R60, 1.4426950216293334961 ;  /* 0x3fb8aa3b3c6e7820 */ /* 0x000fe20000400000 */
[----:B------:R-:W-:Y:S01]  /*18a0*/  FMUL R60, R49, UR24 ;  /* 0x00000018313c7c20 */ /* 0x000fe20008400000 */
[----:B------:R1:W-:Y:S01]  /*18b0*/  MUFU.EX2 R107, R65 ;  /* 0x00000041006b7308 */ /* 0x0003e20000000800 */
[----:B------:R-:W-:Y:S01]  /*18c0*/  FMUL R69, R69, 1.4426950216293334961 ;  /* 0x3fb8aa3b45457820 */ /* 0x000fe20000400000 */
[----:B------:R-:W-:Y:S01]  /*18d0*/  FMUL R72, R72, 1.4426950216293334961 ;  /* 0x3fb8aa3b48487820 */ /* 0x000fe20000400000 */
[----:B------:R-:W-:Y:S01]  /*18e0*/  FMUL R68, R68, 1.4426950216293334961 ;  /* 0x3fb8aa3b44447820 */ /* 0x000fe20000400000 */
[----:B--2---:R-:W-:Y:S01]  /*18f0*/  FADD R57, R56, R109 ;  /* 0x0000006d38397221 */ /* 0x004fe20000000000 */
[----:B------:R-:W-:Y:S02]  /*1900*/  F2FP.F16.F32.PACK_AB R56, R109, R56 ;  /* 0x000000386d38723e */ /* 0x000fe400000000ff */
[----:B-1----:R-:W-:Y:S01]  /*1910*/  FMNMX R65, R60, R23, !PT ;  /* 0x000000173c417209 */ /* 0x002fe20007800000 */
[----:B------:R-:W-:Y:S01]  /*1920*/  FMUL R60, R52, UR24 ;  /* 0x00000018343c7c20 */ /* 0x000fe20008400000 */
[----:B------:R-:W-:Y:S08]  /*1930*/  MUFU.EX2 R105, R108 ;  /* 0x0000006c00697308 */ /* 0x000ff00000000800 */
[----:B------:R1:W-:Y:S08]  /*1940*/  MUFU.EX2 R109, R69 ;  /* 0x00000045006d7308 */ /* 0x0003f00000000800 */
[----:B------:R0:W-:Y:S01]  /*1950*/  MUFU.EX2 R73, R72 ;  /* 0x0000004800497308 */ /* 0x0001e20000000800 */
[----:B-1----:R-:W-:-:S07]  /*1960*/  FMUL R69, R53, UR24 ;  /* 0x0000001835457c20 */ /* 0x002fce0008400000 */
[----:B------:R1:W-:Y:S01]  /*1970*/  MUFU.EX2 R108, R68 ;  /* 0x00000044006c7308 */ /* 0x0003e20000000800 */
[----:B0-----:R-:W-:-:S04]  /*1980*/  FMNMX R72, R61, R64, !PT ;  /* 0x000000403d487209 */ /* 0x001fc80007800000 */
[----:B------:R-:W-:Y:S02]  /*1990*/  FMNMX R72, R72, R7, !PT ;  /* 0x0000000748487209 */ /* 0x000fe40007800000 */
[----:B-1----:R-:W-:-:S04]  /*19a0*/  FMNMX R68, R60, R65, !PT ;  /* 0x000000413c447209 */ /* 0x002fc80007800000 */
[----:B------:R-:W-:Y:S01]  /*19b0*/  FMNMX R69, R69, R68, !PT ;  /* 0x0000004445457209 */ /* 0x000fe20007800000 */
[----:B------:R-:W-:Y:S01]  /*19c0*/  FMUL R23, R76, 1.4426950216293334961 ;  /* 0x3fb8aa3b4c177820 */ /* 0x000fe20000400000 */
[--C-:B------:R-:W-:Y:S01]  /*19d0*/  FFMA R58, R58, UR24, -R72.reuse ;  /* 0x000000183a3a7c23 */ /* 0x100fe20008000848 */
[----:B------:R-:W-:Y:S02]  /*19e0*/  FMUL R64, R81, 1.4426950216293334961 ;  /* 0x3fb8aa3b51407820 */ /* 0x000fe40000400000 */
[----:B------:R-:W0:Y:S01]  /*19f0*/  SHFL.BFLY PT, R76, R69, 0x2, 0x1f ;  /* 0x0c401f00454c7f89 */ /* 0x000e2200000e0000 */
[----:B------:R-:W-:Y:S01]  /*1a00*/  FMUL R81, R58, 1.4426950216293334961 ;  /* 0x3fb8aa3b3a517820 */ /* 0x000fe20000400000 */
[--C-:B------:R-:W-:Y:S01]  /*1a10*/  FFMA R58, R59, UR24, -R72.reuse ;  /* 0x000000183b3a7c23 */ /* 0x100fe20008000848 */
[----:B------:R-:W-:Y:S01]  /*1a20*/  FMUL R80, R80, 1.4426950216293334961 ;  /* 0x3fb8aa3b50507820 */ /* 0x000fe20000400000 */
[----:B------:R-:W-:Y:S02]  /*1a30*/  FFMA R63, R63, UR24, -R72 ;  /* 0x000000183f3f7c23 */ /* 0x000fe40008000848 */
[----:B------:R-:W-:Y:S01]  /*1a40*/  FMUL R58, R58, 1.4426950216293334961 ;  /* 0x3fb8aa3b3a3a7820 */ /* 0x000fe20000400000 */
[----:B------:R-:W-:Y:S01]  /*1a50*/  MUFU.EX2 R61, R80 ;  /* 0x00000050003d7308 */ /* 0x000fe20000000800 */
[----:B------:R-:W-:Y:S01]  /*1a60*/  FMUL R65, R84, 1.4426950216293334961 ;  /* 0x3fb8aa3b54417820 */ /* 0x000fe20000400000 */
[----:B------:R-:W-:Y:S01]  /*1a70*/  FMUL R84, R63, 1.4426950216293334961 ;  /* 0x3fb8aa3b3f547820 */ /* 0x000fe20000400000 */
[----:B------:R-:W-:-:S05]  /*1a80*/  FMUL R63, R27, UR24 ;  /* 0x000000181b3f7c20 */ /* 0x000fca0008400000 */
[----:B------:R1:W-:Y:S02]  /*1a90*/  MUFU.EX2 R80, R58 ;  /* 0x0000003a00507308 */ /* 0x0003e40000000800 */
[----:B-1----:R-:W-:-:S05]  /*1aa0*/  FMUL R58, R26, UR24 ;  /* 0x000000181a3a7c20 */ /* 0x002fca0008400000 */
[----:B------:R-:W-:Y:S01]  /*1ab0*/  FMNMX R63, R58, R63, !PT ;  /* 0x0000003f3a3f7209 */ /* 0x000fe20007800000 */
[----:B------:R-:W-:Y:S01]  /*1ac0*/  FMUL R58, R30, UR24 ;  /* 0x000000181e3a7c20 */ /* 0x000fe20008400000 */
[----:B0-----:R-:W-:-:S04]  /*1ad0*/  FMNMX R76, R69, R76, !PT ;  /* 0x0000004c454c7209 */ /* 0x001fc80007800000 */
[----:B------:R-:W-:Y:S01]  /*1ae0*/  FMNMX R63, R58, R63, !PT ;  /* 0x0000003f3a3f7209 */ /* 0x000fe20007800000 */
[----:B------:R-:W-:Y:S01]  /*1af0*/  FMUL R58, R31, UR24 ;  /* 0x000000181f3a7c20 */ /* 0x000fe20008400000 */
[----:B------:R-:W0:Y:S01]  /*1b00*/  SHFL.BFLY PT, R69, R76, 0x1, 0x1f ;  /* 0x0c201f004c457f89 */ /* 0x000e2200000e0000 */
[----:B------:R-:W-:-:S03]  /*1b10*/  FFMA R67, R67, UR24, -R72 ;  /* 0x0000001843437c23 */ /* 0x000fc60008000848 */
[----:B------:R-:W-:Y:S01]  /*1b20*/  FMNMX R63, R58, R63, !PT ;  /* 0x0000003f3a3f7209 */ /* 0x000fe20007800000 */
[----:B------:R-:W-:Y:S01]  /*1b30*/  FMUL R58, R34, UR24 ;  /* 0x00000018223a7c20 */ /* 0x000fe20008400000 */
[----:B------:R-:W-:-:S04]  /*1b40*/  FMUL R67, R67, 1.4426950216293334961 ;  /* 0x3fb8aa3b43437820 */ /* 0x000fc80000400000 */
[----:B------:R-:W-:Y:S01]  /*1b50*/  FMNMX R63, R58, R63, !PT ;  /* 0x0000003f3a3f7209 */ /* 0x000fe20007800000 */
[----:B------:R-:W-:Y:S01]  /*1b60*/  FMUL R58, R35, UR24 ;  /* 0x00000018233a7c20 */ /* 0x000fe20008400000 */
[----:B------:R1:W-:Y:S04]  /*1b70*/  MUFU.EX2 R112, R67 ;  /* 0x0000004300707308 */ /* 0x0003e80000000800 */
[----:B-1----:R-:W-:Y:S01]  /*1b80*/  FMNMX R67, R58, R63, !PT ;  /* 0x0000003f3a437209 */ /* 0x002fe20007800000 */
[----:B------:R-:W-:-:S05]  /*1b90*/  FMUL R58, R38, UR24 ;  /* 0x00000018263a7c20 */ /* 0x000fca0008400000 */
[----:B------:R-:W-:Y:S01]  /*1ba0*/  FMNMX R67, R58, R67, !PT ;  /* 0x000000433a437209 */ /* 0x000fe20007800000 */
[----:B------:R-:W-:Y:S01]  /*1bb0*/  FMUL R58, R39, UR24 ;  /* 0x00000018273a7c20 */ /* 0x000fe20008400000 */
[----:B0-----:R-:W-:Y:S01]  /*1bc0*/  FMNMX R76, R76, R69, !PT ;  /* 0x000000454c4c7209 */ /* 0x001fe20007800000 */
[----:B------:R-:W-:-:S03]  /*1bd0*/  FFMA R62, R62, UR24, -R72 ;  /* 0x000000183e3e7c23 */ /* 0x000fc60008000848 */
[----:B------:R-:W-:Y:S01]  /*1be0*/  FMNMX R69, R58, R67, !PT ;  /* 0x000000433a457209 */ /* 0x000fe20007800000 */
[----:B------:R-:W-:Y:S01]  /*1bf0*/  FMUL R58, R42, UR24 ;  /* 0x000000182a3a7c20 */ /* 0x000fe20008400000 */
[----:B------:R-:W-:Y:S01]  /*1c00*/  FMUL R62, R62, 1.4426950216293334961 ;  /* 0x3fb8aa3b3e3e7820 */ /* 0x000fe20000400000 */
[--C-:B------:R-:W-:Y:S01]  /*1c10*/  FFMA R75, R75, UR24, -R72.reuse ;  /* 0x000000184b4b7c23 */ /* 0x100fe20008000848 */
[----:B------:R-:W-:Y:S02]  /*1c20*/  FFMA R78, R78, UR24, -R72 ;  /* 0x000000184e4e7c23 */ /* 0x000fe40008000848 */
[----:B------:R-:W-:Y:S01]  /*1c30*/  FMNMX R69, R58, R69, !PT ;  /* 0x000000453a457209 */ /* 0x000fe20007800000 */
[----:B------:R-:W-:Y:S01]  /*1c40*/  FMUL R58, R43, UR24 ;  /* 0x000000182b3a7c20 */ /* 0x000fe20008400000 */
[----:B------:R-:W-:Y:S01]  /*1c50*/  FMUL R60, R77, 1.4426950216293334961 ;  /* 0x3fb8aa3b4d3c7820 */ /* 0x000fe20000400000 */
[----:B------:R-:W-:Y:S01]  /*1c60*/  FMUL R78, R78, 1.4426950216293334961 ;  /* 0x3fb8aa3b4e4e7820 */ /* 0x000fe20000400000 */
[----:B------:R0:W-:Y:S01]  /*1c70*/  MUFU.EX2 R77, R62 ;  /* 0x0000003e004d7308 */ /* 0x0001e20000000800 */
[----:B------:R-:W-:Y:S01]  /*1c80*/  FADD R7, -R72, R7 ;  /* 0x0000000748077221 */ /* 0x000fe20000000100 */
[----:B0-----:R-:W-:Y:S01]  /*1c90*/  FMUL R62, R75, 1.4426950216293334961 ;  /* 0x3fb8aa3b4b3e7820 */ /* 0x001fe20000400000 */
[----:B------:R-:W-:Y:S01]  /*1ca0*/  FMNMX R75, R58, R69, !PT ;  /* 0x000000453a4b7209 */ /* 0x000fe20007800000 */
[----:B------:R-:W-:-:S04]  /*1cb0*/  FMUL R58, R46, UR24 ;  /* 0x000000182e3a7c20 */ /* 0x000fc80008400000 */
[----:B------:R0:W-:Y:S01]  /*1cc0*/  MUFU.EX2 R63, R78 ;  /* 0x0000004e003f7308 */ /* 0x0001e20000000800 */
[----:B------:R-:W-:Y:S01]  /*1cd0*/  FMNMX R58, R58, R75, !PT ;  /* 0x0000004b3a3a7209 */ /* 0x000fe20007800000 */
[----:B0-----:R-:W-:Y:S01]  /*1ce0*/  FMUL R78, R7, 1.4426950216293334961 ;  /* 0x3fb8aa3b074e7820 */ /* 0x001fe20000400000 */
[----:B------:R-:W-:-:S05]  /*1cf0*/  FMUL R7, R47, UR24 ;  /* 0x000000182f077c20 */ /* 0x000fca0008400000 */
[----:B------:R-:W-:Y:S01]  /*1d00*/  FMNMX R58, R7, R58, !PT ;  /* 0x0000003a073a7209 */ /* 0x000fe20007800000 */
[----:B------:R-:W-:Y:S01]  /*1d10*/  FMUL R7, R50, UR24 ;  /* 0x0000001832077c20 */ /* 0x000fe20008400000 */
[----:B------:R-:W-:-:S04]  /*1d20*/  FMNMX R76, R76, R9, !PT ;  /* 0x000000094c4c7209 */ /* 0x000fc80007800000 */
[----:B------:R-:W-:Y:S01]  /*1d30*/  FMNMX R58, R7, R58, !PT ;  /* 0x0000003a073a7209 */ /* 0x000fe20007800000 */
[----:B------:R-:W-:Y:S01]  /*1d40*/  FMUL R7, R51, UR24 ;  /* 0x0000001833077c20 */ /* 0x000fe20008400000 */
[--C-:B------:R-:W-:Y:S01]  /*1d50*/  FFMA R71, R71, UR24, -R72.reuse ;  /* 0x0000001847477c23 */ /* 0x100fe20008000848 */
[--C-:B------:R-:W-:Y:S01]  /*1d60*/  FFMA R74, R74, UR24, -R72.reuse ;  /* 0x000000184a4a7c23 */ /* 0x100fe20008000848 */
[----:B------:R-:W-:Y:S01]  /*1d70*/  FFMA R87, R87, UR24, -R72 ;  /* 0x0000001857577c23 */ /* 0x000fe20008000848 */
[--C-:B------:R-:W-:Y:S01]  /*1d80*/  FFMA R24, R24, UR24, -R76.reuse ;  /* 0x0000001818187c23 */ /* 0x100fe2000800084c */
[----:B------:R-:W-:Y:S01]  /*1d90*/  FMNMX R58, R7, R58, !PT ;  /* 0x0000003a073a7209 */ /* 0x000fe20007800000 */
[----:B------:R-:W-:Y:S01]  /*1da0*/  FMUL R7, R54, UR24 ;  /* 0x0000001836077c20 */ /* 0x000fe20008400000 */
[----:B------:R-:W-:Y:S01]  /*1db0*/  FMUL R114, R71, 1.4426950216293334961 ;  /* 0x3fb8aa3b47727820 */ /* 0x000fe20000400000 */
[----:B------:R-:W-:Y:S01]  /*1dc0*/  FMUL R71, R74, 1.4426950216293334961 ;  /* 0x3fb8aa3b4a477820 */ /* 0x000fe20000400000 */
[----:B------:R-:W-:Y:S01]  /*1dd0*/  FMUL R74, R87, 1.4426950216293334961 ;  /* 0x3fb8aa3b574a7820 */ /* 0x000fe20000400000 */
[----:B------:R-:W-:Y:S01]  /*1de0*/  FMUL R87, R24, 1.4426950216293334961 ;  /* 0x3fb8aa3b18577820 */ /* 0x000fe20000400000 */
[----:B------:R-:W-:Y:S01]  /*1df0*/  FFMA R24, R28, UR24, -R76 ;  /* 0x000000181c187c23 */ /* 0x000fe2000800084c */
[----:B------:R-:W-:Y:S01]  /*1e00*/  FMNMX R58, R7, R58, !PT ;  /* 0x0000003a073a7209 */ /* 0x000fe20007800000 */
[----:B------:R-:W-:-:S02]  /*1e10*/  FMUL R7, R55, UR24 ;  /* 0x0000001837077c20 */ /* 0x000fc40008400000 */
[----:B------:R-:W-:Y:S01]  /*1e20*/  FMUL R75, R24, 1.4426950216293334961 ;  /* 0x3fb8aa3b184b7820 */ /* 0x000fe20000400000 */
[----:B------:R-:W-:Y:S02]  /*1e30*/  FFMA R24, R29, UR24, -R76 ;  /* 0x000000181d187c23 */ /* 0x000fe4000800084c */
[----:B------:R-:W-:Y:S02]  /*1e40*/  FMNMX R7, R7, R58, !PT ;  /* 0x0000003a07077209 */ /* 0x000fe40007800000 */
[----:B------:R-:W-:-:S03]  /*1e50*/  FMUL R111, R24, 1.4426950216293334961 ;  /* 0x3fb8aa3b186f7820 */ /* 0x000fc60000400000 */
[----:B------:R-:W0:Y:S01]  /*1e60*/  SHFL.BFLY PT, R24, R7, 0x2, 0x1f ;  /* 0x0c401f0007187f89 */ /* 0x000e2200000e0000 */
[----:B------:R-:W-:-:S04]  /*1e70*/  FFMA R25, R25, UR24, -R76 ;  /* 0x0000001819197c23 */ /* 0x000fc8000800084c */
[----:B------:R-:W-:-:S04]  /*1e80*/  FMUL R25, R25, 1.4426950216293334961 ;  /* 0x3fb8aa3b19197820 */ /* 0x000fc80000400000 */
[----:B------:R1:W-:Y:S01]  /*1e90*/  MUFU.EX2 R28, R25 ;  /* 0x00000019001c7308 */ /* 0x0003e20000000800 */
[----:B0-----:R-:W-:-:S05]  /*1ea0*/  FMNMX R24, R7, R24, !PT ;  /* 0x0000001807187209 */ /* 0x001fca0007800000 */
[----:B-1----:R-:W0:Y:S01]  /*1eb0*/  SHFL.BFLY PT, R25, R24, 0x1, 0x1f ;  /* 0x0c201f0018197f89 */ /* 0x002e2200000e0000 */
[--C-:B------:R-:W-:Y:S01]  /*1ec0*/  FFMA R70, R70, UR24, -R72.reuse ;  /* 0x0000001846467c23 */ /* 0x100fe20008000848 */
[----:B------:R-:W1:Y:S01]  /*1ed0*/  MUFU.EX2 R104, R104 ;  /* 0x0000006800687308 */ /* 0x000e620000000800 */
[--C-:B------:R-:W-:Y:S01]  /*1ee0*/  FFMA R86, R86, UR24, -R72.reuse ;  /* 0x0000001856567c23 */ /* 0x100fe20008000848 */
[--C-:B------:R-:W-:Y:S01]  /*1ef0*/  FFMA R83, R83, UR24, -R72.reuse ;  /* 0x0000001853537c23 */ /* 0x100fe20008000848 */
[----:B------:R-:W-:Y:S01]  /*1f00*/  FMUL R70, R70, 1.4426950216293334961 ;  /* 0x3fb8aa3b46467820 */ /* 0x000fe20000400000 */
[----:B------:R-:W-:Y:S01]  /*1f10*/  FMUL R68, R85, 1.4426950216293334961 ;  /* 0x3fb8aa3b55447820 */ /* 0x000fe20000400000 */
[----:B------:R-:W-:Y:S01]  /*1f20*/  FFMA R66, R66, UR24, -R72 ;  /* 0x0000001842427c23 */ /* 0x000fe20008000848 */
[----:B------:R-:W-:Y:S02]  /*1f30*/  FMUL R86, R86, 1.4426950216293334961 ;  /* 0x3fb8aa3b56567820 */ /* 0x000fe40000400000 */
[----:B------:R2:W-:Y:S01]  /*1f40*/  MUFU.EX2 R85, R70 ;  /* 0x0000004600557308 */ /* 0x0005e20000000800 */
[----:B------:R-:W-:Y:S01]  /*1f50*/  FFMA R48, R48, UR24, -R76 ;  /* 0x0000001830307c23 */ /* 0x000fe2000800084c */
[----:B------:R-:W-:Y:S01]  /*1f60*/  FMUL R66, R66, 1.4426950216293334961 ;  /* 0x3fb8aa3b42427820 */ /* 0x000fe20000400000 */
[----:B------:R-:W-:Y:S01]  /*1f70*/  FFMA R79, R79, UR24, -R72 ;  /* 0x000000184f4f7c23 */ /* 0x000fe20008000848 */
[----:B--2---:R-:W-:Y:S01]  /*1f80*/  FMUL R70, R83, 1.4426950216293334961 ;  /* 0x3fb8aa3b53467820 */ /* 0x004fe20000400000 */
[----:B0-----:R-:W-:Y:S01]  /*1f90*/  FMNMX R25, R24, R25, !PT ;  /* 0x0000001918197209 */ /* 0x001fe20007800000 */
[----:B------:R-:W-:-:S02]  /*1fa0*/  FFMA R24, R53, UR24, -R76 ;  /* 0x0000001835187c23 */ /* 0x000fc4000800084c */
[----:B------:R-:W0:Y:S01]  /*1fb0*/  MUFU.EX2 R106, R106 ;  /* 0x0000006a006a7308 */ /* 0x000e220000000800 */
[----:B------:R-:W-:Y:S01]  /*1fc0*/  FMNMX R83, R25, R10, !PT ;  /* 0x0000000a19537209 */ /* 0x000fe20007800000 */
[----:B------:R-:W-:Y:S01]  /*1fd0*/  FMUL R24, R24, 1.4426950216293334961 ;  /* 0x3fb8aa3b18187820 */ /* 0x000fe20000400000 */
[----:B------:R-:W-:-:S05]  /*1fe0*/  FMUL R48, R48, 1.4426950216293334961 ;  /* 0x3fb8aa3b30307820 */ /* 0x000fca0000400000 */
[----:B------:R-:W-:Y:S08]  /*1ff0*/  MUFU.EX2 R69, R86 ;  /* 0x0000005600457308 */ /* 0x000ff00000000800 */
[----:B------:R2:W-:Y:S01]  /*2000*/  MUFU.EX2 R86, R24 ;  /* 0x0000001800567308 */ /* 0x0005e20000000800 */
[----:B------:R-:W-:-:S07]  /*2010*/  FFMA R44, R44, UR24, -R76 ;  /* 0x000000182c2c7c23 */ /* 0x000fce000800084c */
[----:B------:R-:W3:Y:S01]  /*2020*/  MUFU.EX2 R59, R81 ;  /* 0x00000051003b7308 */ /* 0x000ee20000000800 */
[----:B--2---:R-:W-:-:S07]  /*2030*/  FFMA R24, R31, UR24, -R83 ;  /* 0x000000181f187c23 */ /* 0x004fce0008000853 */
[----:B------:R2:W-:Y:S01]  /*2040*/  MUFU.EX2 R81, R66 ;  /* 0x0000004200517308 */ /* 0x0005e20000000800 */
[----:B------:R-:W-:Y:S01]  /*2050*/  FFMA R27, R27, UR24, -R83 ;  /* 0x000000181b1b7c23 */ /* 0x000fe20008000853 */
[----:B--2---:R-:W-:-:S06]  /*2060*/  FMUL R66, R79, 1.4426950216293334961 ;  /* 0x3fb8aa3b4f427820 */ /* 0x004fcc0000400000 */
[----:B------:R2:W-:Y:S01]  /*2070*/  MUFU.EX2 R79, R48 ;  /* 0x00000030004f7308 */ /* 0x0005e20000000800 */
[----:B------:R-:W-:Y:S01]  /*2080*/  FMUL R44, R44, 1.4426950216293334961 ;  /* 0x3fb8aa3b2c2c7820 */ /* 0x000fe20000400000 */
[----:B--2---:R-:W-:Y:S01]  /*2090*/  FMUL R48, R24, 1.4426950216293334961 ;  /* 0x3fb8aa3b18307820 */ /* 0x004fe20000400000 */
[----:B-1----:R-:W-:Y:S01]  /*20a0*/  FADD R24, R104, R57 ;  /* 0x0000003968187221 */ /* 0x002fe20000000000 */
[----:B------:R-:W-:-:S03]  /*20b0*/  FFMA R33, R33, UR24, -R76 ;  /* 0x0000001821217c23 */ /* 0x000fc6000800084c */
[----:B------:R-:W-:Y:S01]  /*20c0*/  FADD R25, R105, R24 ;  /* 0x0000001869197221 */ /* 0x000fe20000000000 */
[--C-:B------:R-:W-:Y:S01]  /*20d0*/  FFMA R37, R37, UR24, -R76.reuse ;  /* 0x0000001825257c23 */ /* 0x100fe2000800084c */
[--C-:B------:R-:W-:Y:S01]  /*20e0*/  FFMA R36, R36, UR24, -R76.reuse ;  /* 0x0000001824247c23 */ /* 0x100fe2000800084c */
[----:B------:R-:W-:Y:S01]  /*20f0*/  FMUL R27, R27, 1.4426950216293334961 ;  /* 0x3fb8aa3b1b1b7820 */ /* 0x000fe20000400000 */
[----:B0-----:R-:W-:Y:S01]  /*2100*/  FADD R24, R106, R25 ;  /* 0x000000196a187221 */ /* 0x001fe20000000000 */
[--C-:B------:R-:W-:Y:S01]  /*2110*/  FFMA R41, R41, UR24, -R76.reuse ;  /* 0x0000001829297c23 */ /* 0x100fe2000800084c */
[--C-:B------:R-:W-:Y:S01]  /*2120*/  FFMA R26, R26, UR24, -R83.reuse ;  /* 0x000000181a1a7c23 */ /* 0x100fe20008000853 */
[--C-:B------:R-:W-:Y:S01]  /*2130*/  FFMA R30, R30, UR24, -R83.reuse ;  /* 0x000000181e1e7c23 */ /* 0x100fe20008000853 */
[----:B------:R-:W-:Y:S01]  /*2140*/  FFMA R25, R35, UR24, -R83 ;  /* 0x0000001823197c23 */ /* 0x000fe20008000853 */
[----:B------:R-:W0:Y:S01]  /*2150*/  MUFU.EX2 R110, R110 ;  /* 0x0000006e006e7308 */ /* 0x000e220000000800 */
[----:B------:R-:W-:Y:S01]  /*2160*/  FMUL R113, R33, 1.4426950216293334961 ;  /* 0x3fb8aa3b21717820 */ /* 0x000fe20000400000 */
[----:B------:R-:W-:Y:S01]  /*2170*/  FMUL R37, R37, 1.4426950216293334961 ;  /* 0x3fb8aa3b25257820 */ /* 0x000fe20000400000 */
[----:B------:R-:W-:Y:S01]  /*2180*/  FMUL R33, R36, 1.4426950216293334961 ;  /* 0x3fb8aa3b24217820 */ /* 0x000fe20000400000 */
[----:B------:R-:W-:Y:S01]  /*2190*/  FMUL R7, R41, 1.4426950216293334961 ;  /* 0x3fb8aa3b29077820 */ /* 0x000fe20000400000 */
[----:B------:R-:W-:-:S03]  /*21a0*/  FFMA R36, R52, UR24, -R76 ;  /* 0x0000001834247c23 */ /* 0x000fc6000800084c */
[----:B------:R-:W-:Y:S01]  /*21b0*/  MUFU.EX2 R29, R75 ;  /* 0x0000004b001d7308 */ /* 0x000fe20000000800 */
[----:B------:R-:W-:Y:S01]  /*21c0*/  FMUL R26, R26, 1.4426950216293334961 ;  /* 0x3fb8aa3b1a1a7820 */ /* 0x000fe20000400000 */
[----:B------:R-:W-:Y:S01]  /*21d0*/  FMUL R30, R30, 1.4426950216293334961 ;  /* 0x3fb8aa3b1e1e7820 */ /* 0x000fe20000400000 */
[----:B------:R-:W-:Y:S01]  /*21e0*/  FFMA R34, R34, UR24, -R83 ;  /* 0x0000001822227c23 */ /* 0x000fe20008000853 */
[----:B------:R-:W-:-:S04]  /*21f0*/  FADD R41, R107, R24 ;  /* 0x000000186b297221 */ /* 0x000fc80000000000 */
[----:B------:R-:W-:Y:S01]  /*2200*/  MUFU.EX2 R75, R44 ;  /* 0x0000002c004b7308 */ /* 0x000fe20000000800 */
[----:B------:R-:W-:Y:S01]  /*2210*/  FMUL R36, R36, 1.4426950216293334961 ;  /* 0x3fb8aa3b24247820 */ /* 0x000fe20000400000 */
[----:B------:R-:W-:-:S06]  /*2220*/  FMUL R34, R34, 1.4426950216293334961 ;  /* 0x3fb8aa3b22227820 */ /* 0x000fcc0000400000 */
[----:B------:R1:W-:Y:S02]  /*2230*/  MUFU.EX2 R44, R27 ;  /* 0x0000001b002c7308 */ /* 0x0003e40000000800 */
[----:B-1----:R-:W-:Y:S01]  /*2240*/  FMUL R27, R25, 1.4426950216293334961 ;  /* 0x3fb8aa3b191b7820 */ /* 0x002fe20000400000 */
[----:B------:R-:W-:-:S05]  /*2250*/  FFMA R25, R38, UR24, -R83 ;  /* 0x0000001826197c23 */ /* 0x000fca0008000853 */
[----:B------:R-:W1:Y:S08]  /*2260*/  MUFU.EX2 R84, R84 ;  /* 0x0000005400547308 */ /* 0x000e700000000800 */
[----:B------:R-:W-:Y:S01]  /*2270*/  MUFU.EX2 R130, R37 ;  /* 0x0000002500827308 */ /* 0x000fe20000000800 */
[----:B------:R-:W-:-:S07]  /*2280*/  F2FP.F16.F32.PACK_AB R24, R107, R106 ;  /* 0x0000006a6b18723e */ /* 0x000fce00000000ff */
[----:B------:R2:W-:Y:S08]  /*2290*/  MUFU.EX2 R37, R26 ;  /* 0x0000001a00257308 */ /* 0x0005f00000000800 */
[----:B------:R4:W-:Y:S01]  /*22a0*/  MUFU.EX2 R31, R30 ;  /* 0x0000001e001f7308 */ /* 0x0009e20000000800 */
[----:B--2---:R-:W-:Y:S01]  /*22b0*/  FADD R26, R108, R41 ;  /* 0x000000296c1a7221 */ /* 0x004fe20000000000 */
[----:B---3--:R-:W-:Y:S01]  /*22c0*/  FADD R106, R59, R80 ;  /* 0x000000503b6a7221 */ /* 0x008fe20000000000 */
[----:B----4-:R-:W-:Y:S01]  /*22d0*/  FMUL R30, R25, 1.4426950216293334961 ;  /* 0x3fb8aa3b191e7820 */ /* 0x010fe20000400000 */
[----:B------:R-:W-:-:S04]  /*22e0*/  FFMA R25, R39, UR24, -R83 ;  /* 0x0000001827197c23 */ /* 0x000fc80008000853 */
[----:B------:R2:W-:Y:S08]  /*22f0*/  MUFU.EX2 R53, R36 ;  /* 0x0000002400357308 */ /* 0x0005f00000000800 */
[----:B------:R3:W-:Y:S01]  /*2300*/  MUFU.EX2 R35, R34 ;  /* 0x0000002200237308 */ /* 0x0007e20000000800 */
[----:B--2---:R-:W-:-:S04]  /*2310*/  FADD R36, R109, R26 ;  /* 0x0000001a6d247221 */ /* 0x004fc80000000000 */
[----:B------:R-:W-:Y:S01]  /*2320*/  FADD R41, R73, R36 ;  /* 0x0000002449297221 */ /* 0x000fe20000000000 */
[----:B---3--:R-:W-:Y:S01]  /*2330*/  FMUL R34, R25, 1.4426950216293334961 ;  /* 0x3fb8aa3b19227820 */ /* 0x008fe20000400000 */
[----:B------:R-:W-:Y:S01]  /*2340*/  FFMA R25, R42, UR24, -R83 ;  /* 0x000000182a197c23 */ /* 0x000fe20008000853 */
[----:B0-----:R-:W-:Y:S01]  /*2350*/  F2FP.F16.F32.PACK_AB R36, R110, R73 ;  /* 0x000000496e24723e */ /* 0x001fe200000000ff */
[----:B------:R-:W0:Y:S02]  /*2360*/  MUFU.EX2 R87, R87 ;  /* 0x0000005700577308 */ /* 0x000e240000000800 */
[----:B------:R-:W-:Y:S01]  /*2370*/  FMUL R73, R25, 1.4426950216293334961 ;  /* 0x3fb8aa3b19497820 */ /* 0x000fe20000400000 */
[----:B------:R-:W-:Y:S01]  /*2380*/  FADD R25, R77, R106 ;  /* 0x0000006a4d197221 */ /* 0x000fe20000000000 */
[----:B------:R-:W-:-:S04]  /*2390*/  FFMA R32, R32, UR24, -R76 ;  /* 0x0000001820207c23 */ /* 0x000fc8000800084c */
[----:B------:R1:W-:Y:S01]  /*23a0*/  MUFU.EX2 R39, R30 ;  /* 0x0000001e00277308 */ /* 0x0003e20000000800 */
[----:B------:R-:W-:Y:S01]  /*23b0*/  FMUL R32, R32, 1.4426950216293334961 ;  /* 0x3fb8aa3b20207820 */ /* 0x000fe20000400000 */
[----:B-1----:R-:W-:-:S06]  /*23c0*/  FADD R30, R84, R25 ;  /* 0x00000019541e7221 */ /* 0x002fcc0000000000 */
[----:B------:R-:W1:Y:S01]  /*23d0*/  MUFU.EX2 R111, R111 ;  /* 0x0000006f006f7308 */ /* 0x000e620000000800 */
[----:B------:R-:W-:-:S04]  /*23e0*/  FADD R25, R81, R30 ;  /* 0x0000001e51197221 */ /* 0x000fc80000000000 */
[----:B------:R-:W-:-:S03]  /*23f0*/  FADD R30, R112, R25 ;  /* 0x00000019701e7221 */ /* 0x000fc60000000000 */
[----:B------:R-:W2:Y:S08]  /*2400*/  MUFU.EX2 R32, R32 ;  /* 0x0000002000207308 */ /* 0x000eb00000000800 */
[----:B------:R3:W-:Y:S01]  /*2410*/  MUFU.EX2 R38, R27 ;  /* 0x0000001b00267308 */ /* 0x0007e20000000800 */
[----:B------:R-:W-:-:S07]  /*2420*/  F2FP.F16.F32.PACK_AB R58, R105, R104 ;  /* 0x00000068693a723e */ /* 0x000fce00000000ff */
[----:B------:R-:W4:Y:S01]  /*2430*/  MUFU.EX2 R113, R113 ;  /* 0x0000007100717308 */ /* 0x000f220000000800 */
[----:B---3--:R-:W-:Y:S01]  /*2440*/  FADD R27, R85, R30 ;  /* 0x0000001e551b7221 */ /* 0x008fe20000000000 */
[----:B0-----:R-:W-:Y:S01]  /*2450*/  FADD R30, R87, R28 ;  /* 0x0000001c571e7221 */ /* 0x001fe20000000000 */
[----:B------:R-:W-:-:S03]  /*2460*/  FADD R104, R110, R41 ;  /* 0x000000296e687221 */ /* 0x000fc60000000000 */
[----:B------:R-:W-:Y:S02]  /*2470*/  FADD R30, R29, R30 ;  /* 0x0000001e1d1e7221 */ /* 0x000fe40000000000 */
[----:B------:R-:W0:Y:S01]  /*2480*/  MUFU.EX2 R33, R33 ;  /* 0x0000002100217308 */ /* 0x000e220000000800 */
[----:B------:R-:W-:Y:S01]  /*2490*/  FFMA R82, R82, UR24, -R72 ;  /* 0x0000001852527c23 */ /* 0x000fe20008000848 */
[----:B-1----:R-:W-:Y:S01]  /*24a0*/  FADD R41, R111, R30 ;  /* 0x0000001e6f297221 */ /* 0x002fe20000000000 */
[----:B------:R-:W-:Y:S01]  /*24b0*/  FFMA R45, R45, UR24, -R76 ;  /* 0x000000182d2d7c23 */ /* 0x000fe2000800084c */
[----:B------:R-:W-:Y:S01]  /*24c0*/  F2FP.F16.F32.PACK_AB R30, R111, R29 ;  /* 0x0000001d6f1e723e */ /* 0x000fe200000000ff */
[----:B------:R-:W-:Y:S01]  /*24d0*/  FFMA R29, R54, UR24, -R83 ;  /* 0x00000018361d7c23 */ /* 0x000fe20008000853 */
[----:B--2---:R-:W-:Y:S01]  /*24e0*/  FADD R106, R32, R41 ;  /* 0x00000029206a7221 */ /* 0x004fe20000000000 */
[----:B------:R-:W-:Y:S01]  /*24f0*/  FMUL R82, R82, 1.4426950216293334961 ;  /* 0x3fb8aa3b52527820 */ /* 0x000fe20000400000 */
[----:B------:R-:W1:Y:S01]  /*2500*/  MUFU.EX2 R48, R48 ;  /* 0x0000003000307308 */ /* 0x000e620000000800 */
[----:B------:R-:W-:Y:S01]  /*2510*/  FMUL R45, R45, 1.4426950216293334961 ;  /* 0x3fb8aa3b2d2d7820 */ /* 0x000fe20000400000 */
[----:B------:R-:W-:Y:S01]  /*2520*/  FFMA R43, R43, UR24, -R83 ;  /* 0x000000182b2b7c23 */ /* 0x000fe20008000853 */
[----:B----4-:R-:W-:Y:S01]  /*2530*/  FADD R106, R113, R106 ;  /* 0x0000006a716a7221 */ /* 0x010fe20000000000 */
[----:B------:R-:W-:Y:S01]  /*2540*/  FMUL R41, R29, 1.4426950216293334961 ;  /* 0x3fb8aa3b1d297820 */ /* 0x000fe20000400000 */
[----:B------:R-:W-:Y:S01]  /*2550*/  FADD R15, -R12, R15 ;  /* 0x0000000f0c0f7221 */ /* 0x000fe20000000100 */
[----:B------:R-:W-:Y:S01]  /*2560*/  FADD R9, -R76, R9 ;  /* 0x000000094c097221 */ /* 0x000fe20000000100 */
[----:B------:R-:W-:Y:S01]  /*2570*/  FADD R29, -R83, R10 ;  /* 0x0000000a531d7221 */ /* 0x000fe20000000100 */
[----:B------:R-:W-:Y:S01]  /*2580*/  MUFU.EX2 R67, R82 ;  /* 0x0000005200437308 */ /* 0x000fe20000000800 */
[--C-:B------:R-:W-:Y:S01]  /*2590*/  FFMA R40, R40, UR24, -R76.reuse ;  /* 0x0000001828287c23 */ /* 0x100fe2000800084c */
[--C-:B------:R-:W-:Y:S01]  /*25a0*/  FFMA R46, R46, UR24, -R83.reuse ;  /* 0x000000182e2e7c23 */ /* 0x100fe20008000853 */
[----:B------:R-:W-:Y:S01]  /*25b0*/  FFMA R55, R55, UR24, -R83 ;  /* 0x0000001837377c23 */ /* 0x000fe20008000853 */
[----:B------:R-:W-:Y:S01]  /*25c0*/  FMUL R43, R43, 1.4426950216293334961 ;  /* 0x3fb8aa3b2b2b7820 */ /* 0x000fe20000400000 */
[----:B------:R-:W-:Y:S01]  /*25d0*/  FMUL R15, R15, 1.4426950216293334961 ;  /* 0x3fb8aa3b0f0f7820 */ /* 0x000fe20000400000 */
[----:B------:R-:W-:-:S02]  /*25e0*/  FFMA R49, R49, UR24, -R76 ;  /* 0x0000001831317c23 */ /* 0x000fc4000800084c */
[----:B------:R0:W-:Y:S01]  /*25f0*/  MUFU.EX2 R82, R45 ;  /* 0x0000002d00527308 */ /* 0x0001e20000000800 */
[----:B------:R-:W-:Y:S01]  /*2600*/  FMUL R9, R9, 1.4426950216293334961 ;  /* 0x3fb8aa3b09097820 */ /* 0x000fe20000400000 */
[----:B------:R-:W-:Y:S01]  /*2610*/  F2FP.F16.F32.PACK_AB R57, R80, R59 ;  /* 0x0000003b5039723e */ /* 0x000fe200000000ff */
[--C-:B------:R-:W-:Y:S01]  /*2620*/  FFMA R47, R47, UR24, -R83.reuse ;  /* 0x000000182f2f7c23 */ /* 0x100fe20008000853 */
[--C-:B------:R-:W-:Y:S01]  /*2630*/  FFMA R50, R50, UR24, -R83.reuse ;  /* 0x0000001832327c23 */ /* 0x100fe20008000853 */
[----:B------:R-:W-:Y:S01]  /*2640*/  FFMA R51, R51, UR24, -R83 ;  /* 0x0000001833337c23 */ /* 0x000fe20008000853 */
[----:B------:R-:W-:Y:S02]  /*2650*/  FMUL R40, R40, 1.4426950216293334961 ;  /* 0x3fb8aa3b28287820 */ /* 0x000fe40000400000 */
[----:B------:R2:W-:Y:S01]  /*2660*/  MUFU.EX2 R42, R34 ;  /* 0x00000022002a7308 */ /* 0x0005e20000000800 */
[----:B0-----:R-:W-:Y:S01]  /*2670*/  FADD R45, R33, R106 ;  /* 0x0000006a212d7221 */ /* 0x001fe20000000000 */
[----:B------:R-:W-:Y:S01]  /*2680*/  FMUL R106, R29, 1.4426950216293334961 ;  /* 0x3fb8aa3b1d6a7820 */ /* 0x000fe20000400000 */
[----:B------:R-:W-:Y:S01]  /*2690*/  F2FP.F16.F32.PACK_AB R59, R84, R77 ;  /* 0x0000004d543b723e */ /* 0x000fe200000000ff */
[----:B------:R-:W-:Y:S01]  /*26a0*/  FMUL R77, R46, 1.4426950216293334961 ;  /* 0x3fb8aa3b2e4d7820 */ /* 0x000fe20000400000 */
[----:B------:R-:W-:Y:S01]  /*26b0*/  FMUL R55, R55, 1.4426950216293334961 ;  /* 0x3fb8aa3b37377820 */ /* 0x000fe20000400000 */
[----:B--2---:R-:W-:-:S02]  /*26c0*/  FADD R34, R37, R44 ;  /* 0x0000002c25227221 */ /* 0x004fc40000000000 */
[----:B------:R-:W0:Y:S01]  /*26d0*/  MUFU.EX2 R114, R114 ;  /* 0x0000007200727308 */ /* 0x000e220000000800 */
[----:B------:R-:W-:Y:S01]  /*26e0*/  FMUL R49, R49, 1.4426950216293334961 ;  /* 0x3fb8aa3b31317820 */ /* 0x000fe20000400000 */
[----:B------:R-:W-:Y:S01]  /*26f0*/  FMUL R47, R47, 1.4426950216293334961 ;  /* 0x3fb8aa3b2f2f7820 */ /* 0x000fe20000400000 */
[----:B------:R-:W-:Y:S01]  /*2700*/  FMUL R50, R50, 1.4426950216293334961 ;  /* 0x3fb8aa3b32327820 */ /* 0x000fe20000400000 */
[----:B------:R-:W-:-:S04]  /*2710*/  FMUL R51, R51, 1.4426950216293334961 ;  /* 0x3fb8aa3b33337820 */ /* 0x000fc80000400000 */
[----:B------:R2:W-:Y:S01]  /*2720*/  MUFU.EX2 R80, R43 ;  /* 0x0000002b00507308 */ /* 0x0005e20000000800 */
[----:B------:R-:W-:Y:S01]  /*2730*/  F2FP.F16.F32.PACK_AB R25, R112, R81 ;  /* 0x000000517019723e */ /* 0x000fe200000000ff */
[----:B--2---:R-:W-:-:S06]  /*2740*/  FADD R43, R31, R34 ;  /* 0x000000221f2b7221 */ /* 0x004fcc0000000000 */
[----:B------:R-:W2:Y:S01]  /*2750*/  MUFU.EX2 R15, R15 ;  /* 0x0000000f000f7308 */ /* 0x000ea20000000800 */
[----:B-1----:R-:W-:-:S07]  /*2760*/  FADD R34, R48, R43 ;  /* 0x0000002b30227221 */ /* 0x002fce0000000000 */
[----:B------:R-:W1:Y:S01]  /*2770*/  MUFU.EX2 R78, R78 ;  /* 0x0000004e004e7308 */ /* 0x000e620000000800 */
[----:B------:R-:W-:-:S07]  /*2780*/  FADD R43, R35, R34 ;  /* 0x00000022232b7221 */ /* 0x000fce0000000000 */
[----:B------:R-:W3:Y:S08]  /*2790*/  MUFU.EX2 R9, R9 ;  /* 0x0000000900097308 */ /* 0x000ef00000000800 */
[----:B------:R-:W4:Y:S08]  /*27a0*/  MUFU.EX2 R106, R106 ;  /* 0x0000006a006a7308 */ /* 0x000f300000000800 */
[----:B------:R-:W5:Y:S08]  /*27b0*/  MUFU.EX2 R71, R71 ;  /* 0x0000004700477308 */ /* 0x000f700000000800 */
[----:B------:R-:W5:Y:S08]  /*27c0*/  MUFU.EX2 R40, R40 ;  /* 0x0000002800287308 */ /* 0x000f700000000800 */
[----:B------:R-:W5:Y:S08]  /*27d0*/  MUFU.EX2 R7, R7 ;  /* 0x0000000700077308 */ /* 0x000f700000000800 */
[----:B------:R-:W-:Y:S08]  /*27e0*/  MUFU.EX2 R23, R23 ;  /* 0x0000001700177308 */ /* 0x000ff00000000800 */
[----:B------:R-:W-:Y:S08]  /*27f0*/  MUFU.EX2 R60, R60 ;  /* 0x0000003c003c7308 */ /* 0x000ff00000000800 */
[----:B------:R-:W-:Y:S08]  /*2800*/  MUFU.EX2 R64, R64 ;  /* 0x0000004000407308 */ /* 0x000ff00000000800 */
[----:B------:R-:W-:Y:S08]  /*2810*/  MUFU.EX2 R65, R65 ;  /* 0x0000004100417308 */ /* 0x000ff00000000800 */
[----:B------:R-:W-:Y:S08]  /*2820*/  MUFU.EX2 R68, R68 ;  /* 0x0000004400447308 */ /* 0x000ff00000000800 */
[----:B------:R-:W5:Y:S08]  /*2830*/  MUFU.EX2 R62, R62 ;  /* 0x0000003e003e7308 */ /* 0x000f700000000800 */
[----:B------:R-:W5:Y:S08]  /*2840*/  MUFU.EX2 R66, R66 ;  /* 0x0000004200427308 */ /* 0x000f700000000800 */
[----:B------:R-:W5:Y:S08]  /*2850*/  MUFU.EX2 R70, R70 ;  /* 0x0000004600467308 */ /* 0x000f700000000800 */
[----:B------:R-:W5:Y:S08]  /*2860*/  MUFU.EX2 R74, R74 ;  /* 0x0000004a004a7308 */ /* 0x000f700000000800 */
[----:B------:R-:W5:Y:S08]  /*2870*/  MUFU.EX2 R52, R49 ;  /* 0x0000003100347308 */ /* 0x000f700000000800 */
[----:B------:R-:W5:Y:S08]  /*2880*/  MUFU.EX2 R73, R73 ;  /* 0x0000004900497308 */ /* 0x000f700000000800 */
[----:B------:R-:W-:Y:S08]  /*2890*/  MUFU.EX2 R77, R77 ;  /* 0x0000004d004d7308 */ /* 0x000ff00000000800 */
[----:B------:R-:W5:Y:S08]  /*28a0*/  MUFU.EX2 R84, R47 ;  /* 0x0000002f00547308 */ /* 0x000f700000000800 */
[----:B------:R0:W-:Y:S08]  /*28b0*/  MUFU.EX2 R81, R50 ;  /* 0x0000003200517308 */ /* 0x0001f00000000800 */
[----:B------:R-:W5:Y:S08]  /*28c0*/  MUFU.EX2 R54, R51 ;  /* 0x0000003300367308 */ /* 0x000f700000000800 */
[----:B------:R5:W-:Y:S08]  /*28d0*/  MUFU.EX2 R10, R41 ;  /* 0x00000029000a7308 */ /* 0x000bf00000000800 */
[----:B------:R-:W5:Y:S01]  /*28e0*/  MUFU.EX2 R55, R55 ;  /* 0x0000003700377308 */ /* 0x000f620000000800 */
[----:B0-----:R-:W-:Y:S01]  /*28f0*/  FADD R50, R38, R43 ;  /* 0x0000002b26327221 */ /* 0x001fe20000000000 */
[----:B------:R-:W-:Y:S01]  /*2900*/  F2FP.F16.F32.PACK_AB R29, R44, R37 ;  /* 0x000000252c1d723e */ /* 0x000fe200000000ff */
[----:B------:R-:W-:Y:S01]  /*2910*/  FADD R46, R114, R27 ;  /* 0x0000001b722e7221 */ /* 0x000fe20000000000 */
[C---:B------:R-:W-:Y:S01]  /*2920*/  FADD R45, R130.reuse, R45 ;  /* 0x0000002d822d7221 */ /* 0x040fe20000000000 */
[----:B------:R-:W-:Y:S01]  /*2930*/  FADD R37, R39, R50 ;  /* 0x0000003227257221 */ /* 0x000fe20000000000 */
[----:B------:R-:W-:Y:S01]  /*2940*/  F2FP.F16.F32.PACK_AB R34, R130, R33 ;  /* 0x000000218222723e */ /* 0x000fe200000000ff */
[-C--:B--2---:R-:W-:Y:S01]  /*2950*/  FMUL R96, R96, R15.reuse ;  /* 0x0000000f60607220 */ /* 0x084fe20000400000 */
[----:B------:R-:W-:Y:S01]  /*2960*/  F2FP.F16.F32.PACK_AB R26, R109, R108 ;  /* 0x0000006c6d1a723e */ /* 0x000fe200000000ff */
[----:B------:R-:W-:Y:S01]  /*2970*/  FMUL R97, R97, R15 ;  /* 0x0000000f61617220 */ /* 0x000fe20000400000 */
[----:B------:R-:W-:Y:S01]  /*2980*/  F2FP.F16.F32.PACK_AB R27, R114, R85 ;  /* 0x00000055721b723e */ /* 0x000fe200000000ff */
[----:B------:R-:W-:Y:S01]  /*2990*/  FMUL R100, R100, R15 ;  /* 0x0000000f64647220 */ /* 0x000fe20000400000 */
[----:B------:R-:W-:Y:S01]  /*29a0*/  F2FP.F16.F32.PACK_AB R33, R38, R35 ;  /* 0x000000232621723e */ /* 0x000fe200000000ff */
[-C--:B-1----:R-:W-:Y:S01]  /*29b0*/  FMUL R98, R98, R78.reuse ;  /* 0x0000004e62627220 */ /* 0x082fe20000400000 */
[-C--:B------:R-:W-:Y:S01]  /*29c0*/  FMUL R99, R99, R78.reuse ;  /* 0x0000004e63637220 */ /* 0x080fe20000400000 */
[----:B------:R-:W-:Y:S01]  /*29d0*/  FMUL R102, R102, R78 ;  /* 0x0000004e66667220 */ /* 0x000fe20000400000 */
[-C--:B---3--:R-:W-:Y:S01]  /*29e0*/  FMUL R88, R88, R9.reuse ;  /* 0x0000000958587220 */ /* 0x088fe20000400000 */
[-C--:B------:R-:W-:Y:S01]  /*29f0*/  FMUL R89, R89, R9.reuse ;  /* 0x0000000959597220 */ /* 0x080fe20000400000 */
[----:B------:R-:W-:Y:S01]  /*2a00*/  FMUL R92, R92, R9 ;  /* 0x000000095c5c7220 */ /* 0x000fe20000400000 */
[-C--:B----4-:R-:W-:Y:S01]  /*2a10*/  FMUL R90, R90, R106.reuse ;  /* 0x0000006a5a5a7220 */ /* 0x090fe20000400000 */
[-C--:B------:R-:W-:Y:S01]  /*2a20*/  FMUL R91, R91, R106.reuse ;  /* 0x0000006a5b5b7220 */ /* 0x080fe20000400000 */
[----:B------:R-:W-:Y:S01]  /*2a30*/  FMUL R94, R94, R106 ;  /* 0x0000006a5e5e7220 */ /* 0x000fe20000400000 */
[----:B------:R-:W-:Y:S01]  /*2a40*/  FMUL R101, R101, R15 ;  /* 0x0000000f65657220 */ /* 0x000fe20000400000 */
[----:B------:R-:W-:Y:S01]  /*2a50*/  FMUL R103, R103, R78 ;  /* 0x0000004e67677220 */ /* 0x000fe20000400000 */
[----:B------:R-:W-:Y:S01]  /*2a60*/  FMUL R93, R93, R9 ;  /* 0x000000095d5d7220 */ /* 0x000fe20000400000 */
[----:B------:R-:W-:Y:S01]  /*2a70*/  FMUL R95, R95, R106 ;  /* 0x0000006a5f5f7220 */ /* 0x000fe20000400000 */
[----:B------:R-:W-:Y:S01]  /*2a80*/  F2FP.F16.F32.PACK_AB R31, R48, R31 ;  /* 0x0000001f301f723e */ /* 0x000fe200000000ff */
[C---:B------:R-:W-:Y:S01]  /*2a90*/  FADD R108, R42.reuse, R37 ;  /* 0x000000252a6c7221 */ /* 0x040fe20000000000 */
[----:B------:R-:W-:Y:S01]  /*2aa0*/  F2FP.F16.F32.PACK_AB R35, R42, R39 ;  /* 0x000000272a23723e */ /* 0x000fe200000000ff */
[----:B-----5:R-:W-:Y:S01]  /*2ab0*/  FADD R85, R71, R46 ;  /* 0x0000002e47557221 */ /* 0x020fe20000000000 */
[----:B------:R-:W-:Y:S01]  /*2ac0*/  FADD R110, R40, R45 ;  /* 0x0000002d286e7221 */ /* 0x000fe20000000000 */
[----:B------:R-:W-:-:S02]  /*2ad0*/  F2FP.F16.F32.PACK_AB R44, R7, R40 ;  /* 0x00000028072c723e */ /* 0x000fc400000000ff */
[----:B------:R-:W-:Y:S02]  /*2ae0*/  F2FP.F16.F32.PACK_AB R28, R28, R87 ;  /* 0x000000571c1c723e */ /* 0x000fe400000000ff */
[----:B------:R-:W-:Y:S02]  /*2af0*/  F2FP.F16.F32.PACK_AB R32, R113, R32 ;  /* 0x000000207120723e */ /* 0x000fe400000000ff */
[----:B------:R-:W-:Y:S02]  /*2b00*/  F2FP.F16.F32.PACK_AB R37, R62, R71 ;  /* 0x000000473e25723e */ /* 0x000fe400000000ff */
[----:B------:R-:W-:Y:S02]  /*2b10*/  F2FP.F16.F32.PACK_AB R38, R60, R23 ;  /* 0x000000173c26723e */ /* 0x000fe400000000ff */
[----:B------:R-:W-:Y:S02]  /*2b20*/  F2FP.F16.F32.PACK_AB R40, R64, R61 ;  /* 0x0000003d4028723e */ /* 0x000fe400000000ff */
        /* <DEDUP_REMOVED lines=10> */
[----:B------:R-:W-:Y:S01]  /*2bd0*/  F2FP.F16.F32.PACK_AB R51, R55, R10 ;  /* 0x0000000a3733723e */ /* 0x000fe200000000ff */
[----:B------:R-:W-:Y:S06]  /*2be0*/  BAR.SYNC.DEFER_BLOCKING 0x0 ;  /* 0x0000000000007b1d */ /* 0x000fec0000010000 */
[----:B------:R-:W-:-:S06]  /*2bf0*/  WARPGROUP.ARRIVE ;  /* 0x00000000000079c5 */ /* 0x000fcc0000000000 */
[----:B------:R-:W-:Y:S03]  /*2c00*/  HGMMA.64x16x16.F32 R96, R56, gdesc[UR28], R96 ;  /* 0x0020001c38607df0 */ /* 0x000fe60008700860 */
[----:B------:R-:W-:Y:S03]  /*2c10*/  HGMMA.64x16x16.F32 R96, R24, gdesc[UR24], R96 ;  /* 0x0020001818607df0 */ /* 0x000fe60008700860 */
[----:B------:R-:W-:Y:S03]  /*2c20*/  HGMMA.64x16x16.F32 R96, R36, gdesc[UR20], R96 ;  /* 0x0020001424607df0 */ /* 0x000fe60008700860 */
[----:B------:R-:W-:Y:S03]  /*2c30*/  HGMMA.64x16x16.F32 R96, R40, gdesc[UR16], R96 ;  /* 0x0020001028607df0 */ /* 0x000fe60008700860 */
[----:B------:R-:W-:Y:S01]  /*2c40*/  HGMMA.64x16x16.F32 R88, R28, gdesc[UR28], R88 ;  /* 0x0020001c1c587df0 */ /* 0x000fe20008700858 */
[----:B------:R-:W-:-:S02]  /*2c50*/  FADD R73, R73, R108 ;  /* 0x0000006c49497221 */ /* 0x000fc40000000000 */
[----:B------:R-:W-:Y:S01]  /*2c60*/  HGMMA.64x16x16.F32 R88, R32, gdesc[UR24], R88 ;  /* 0x0020001820587df0 */ /* 0x000fe20008700858 */
[----:B------:R-:W-:Y:S01]  /*2c70*/  FADD R110, R7, R110 ;  /* 0x0000006e076e7221 */ /* 0x000fe20000000000 */
        /* <DEDUP_REMOVED lines=21> */
[----:B------:R-:W-:Y:S01]  /*2dd0*/  HGMMA.64x16x16.F32 R88, R44, gdesc[UR20], R88 ;  /* 0x002000142c587df0 */ /* 0x000fe20008700858 */
[----:B------:R-:W-:Y:S01]  /*2de0*/  FADD R69, R69, R70 ;  /* 0x0000004645457221 */ /* 0x000fe20000000000 */
[----:B------:R-:W-:Y:S01]  /*2df0*/  FADD R65, R68, R65 ;  /* 0x0000004144417221 */ /* 0x000fe20000000000 */
[----:B------:R-:W-:Y:S01]  /*2e00*/  FADD R53, R86, R53 ;  /* 0x0000003556357221 */ /* 0x000fe20000000000 */
[----:B------:R-:W-:Y:S01]  /*2e10*/  FADD R10, R55, R10 ;  /* 0x0000000a370a7221 */ /* 0x000fe20000000000 */
[----:B------:R-:W-:-:S02]  /*2e20*/  FADD R69, R74, R69 ;  /* 0x000000454a457221 */ /* 0x000fc40000000000 */
[----:B------:R-:W0:Y:S04]  /*2e30*/  SHFL.BFLY PT, R52, R65, 0x2, 0x1f ;  /* 0x0c401f0041347f89 */ /* 0x000e2800000e0000 */
[----:B------:R-:W1:Y:S04]  /*2e40*/  SHFL.BFLY PT, R60, R53, 0x2, 0x1f ;  /* 0x0c401f00353c7f89 */ /* 0x000e6800000e0000 */
[----:B------:R-:W2:Y:S04]  /*2e50*/  SHFL.BFLY PT, R7, R10, 0x2, 0x1f ;  /* 0x0c401f000a077f89 */ /* 0x000ea800000e0000 */
[----:B------:R-:W3:Y:S01]  /*2e60*/  SHFL.BFLY PT, R54, R69, 0x2, 0x1f ;  /* 0x0c401f0045367f89 */ /* 0x000ee200000e0000 */
[----:B0-----:R-:W-:Y:S01]  /*2e70*/  FADD R52, R65, R52 ;  /* 0x0000003441347221 */ /* 0x001fe20000000000 */
[----:B------:R-:W-:Y:S01]  /*2e80*/  HGMMA.64x16x16.F32 R88, R48, gdesc[UR16], R88, gsb0 ;  /* 0x0020001030587df0 */ /* 0x000fe20008000858 */
[----:B-1----:R-:W-:Y:S01]  /*2e90*/  FADD R60, R53, R60 ;  /* 0x0000003c353c7221 */ /* 0x002fe20000000000 */
[----:B--2---:R-:W-:Y:S01]  /*2ea0*/  FADD R61, R10, R7 ;  /* 0x000000070a3d7221 */ /* 0x004fe20000000000 */
[----:B---3--:R-:W-:Y:S01]  /*2eb0*/  FADD R54, R69, R54 ;  /* 0x0000003645367221 */ /* 0x008fe20000000000 */
[----:B------:R-:W0:Y:S04]  /*2ec0*/  SHFL.BFLY PT, R7, R52, 0x1, 0x1f ;  /* 0x0c201f0034077f89 */ /* 0x000e2800000e0000 */
[----:B------:R-:W1:Y:S04]  /*2ed0*/  SHFL.BFLY PT, R55, R60, 0x1, 0x1f ;  /* 0x0c201f003c377f89 */ /* 0x000e6800000e0000 */
[----:B------:R-:W2:Y:S04]  /*2ee0*/  SHFL.BFLY PT, R62, R61, 0x1, 0x1f ;  /* 0x0c201f003d3e7f89 */ /* 0x000ea800000e0000 */
[----:B------:R-:W3:Y:S01]  /*2ef0*/  SHFL.BFLY PT, R23, R54, 0x1, 0x1f ;  /* 0x0c201f0036177f89 */ /* 0x000ee200000e0000 */
[----:B------:R-:W-:-:S06]  /*2f00*/  UIADD3 UR4, UR4, 0x40, URZ ;  /* 0x0000004004047890 */ /* 0x000fcc000fffe03f */
[----:B------:R-:W-:Y:S01]  /*2f10*/  ISETP.LE.AND P0, PT, R4, UR4, PT ;  /* 0x0000000404007c0c */ /* 0x000fe2000bf03270 */
[----:B0-----:R-:W-:Y:S01]  /*2f20*/  FADD R64, R52, R7 ;  /* 0x0000000734407221 */ /* 0x001fe20000000000 */
[----:B-1----:R-:W-:Y:S01]  /*2f30*/  FADD R10, R60, R55 ;  /* 0x000000373c0a7221 */ /* 0x002fe20000000000 */
[----:B--2---:R-:W-:Y:S02]  /*2f40*/  FADD R7, R61, R62 ;  /* 0x0000003e3d077221 */ /* 0x004fe40000000000 */
[----:B------:R-:W-:Y:S01]  /*2f50*/  FFMA R22, R15, R22, R64 ;  /* 0x000000160f167223 */ /* 0x000fe20000000040 */
[----:B---3--:R-:W-:Y:S01]  /*2f60*/  FADD R23, R54, R23 ;  /* 0x0000001736177221 */ /* 0x008fe20000000000 */
[----:B------:R-:W-:Y:S02]  /*2f70*/  WARPGROUP.DEPBAR.LE gsb0, 0x0 ;  /* 0x00008000000079c5 */ /* 0x000fe40000010000 */
[----:B------:R-:W-:Y:S01]  /*2f80*/  FFMA R20, R9, R20, R10 ;  /* 0x0000001409147223 */ /* 0x000fe2000000000a */
[----:B------:R-:W-:Y:S01]  /*2f90*/  FFMA R19, R106, R19, R7 ;  /* 0x000000136a137223 */ /* 0x000fe20000000007 */
[----:B------:R-:W-:Y:S01]  /*2fa0*/  FFMA R21, R78, R21, R23 ;  /* 0x000000154e157223 */ /* 0x000fe20000000017 */
[----:B------:R-:W-:-:S02]  /*2fb0*/  LEA R14, R13, R14, 0x6 ;  /* 0x0000000e0d0e7211 */ /* 0x000fc400078e30ff */
[----:B------:R-:W-:Y:S02]  /*2fc0*/  LEA R8, R11, R8, 0x6 ;  /* 0x000000080b087211 */ /* 0x000fe400078e30ff */
[----:B------:R-:W-:Y:S02]  /*2fd0*/  MOV R10, R83 ;  /* 0x00000053000a7202 */ /* 0x000fe40000000f00 */
[----:B------:R-:W-:Y:S02]  /*2fe0*/  MOV R9, R76 ;  /* 0x0000004c00097202 */ /* 0x000fe40000000f00 */
[----:B------:R-:W-:Y:S02]  /*2ff0*/  MOV R7, R72 ;  /* 0x0000004800077202 */ /* 0x000fe40000000f00 */
[----:B------:R-:W-:Y:S01]  /*3000*/  MOV R15, R12 ;  /* 0x0000000c000f7202 */ /* 0x000fe20000000f00 */
[----:B------:R-:W-:Y:S06]  /*3010*/  @!P0 BRA `(.L_x_1) ;  /* 0xffffffdc00848947 */ /* 0x000fec000383ffff */
.L_x_0:
[C---:B------:R-:W-:Y:S01]  /*3020*/  SHF.L.U32 R8, R0.reuse, 0x7, RZ ;  /* 0x0000000700087819 */ /* 0x040fe200000006ff */
[----:B------:R-:W-:Y:S01]  /*3030*/  BAR.SYNC.DEFER_BLOCKING 0x0 ;  /* 0x0000000000007b1d */ /* 0x000fe20000010000 */
[----:B------:R-:W-:Y:S02]  /*3040*/  SHF.L.U32 R4, R0, 0x3, RZ ;  /* 0x0000000300047819 */ /* 0x000fe400000006ff */
[----:B------:R-:W-:Y:S02]  /*3050*/  LOP3.LUT R9, R8, 0x800, RZ, 0xc0, !PT ;  /* 0x0000080008097812 */ /* 0x000fe400078ec0ff */
[----:B------:R-:W-:Y:S01]  /*3060*/  LOP3.LUT R8, R4, 0x38, RZ, 0xc0, !PT ;  /* 0x0000003804087812 */ /* 0x000fe200078ec0ff */
[----:B------:R-:W-:Y:S01]  /*3070*/  ULDC.64 UR6, c[0x0][0x270] ;  /* 0x00009c0000067ab9 */ /* 0x000fe20000000a00 */
[----:B------:R-:W-:Y:S01]  /*3080*/  MOV R18, R19 ;  /* 0x0000001300127202 */ /* 0x000fe20000000f00 */
[----:B------:R-:W-:Y:S01]  /*3090*/  UIMAD UR6, UR5, UR6, URZ ;  /* 0x00000006050672a4 */ /* 0x000fe2000f8e023f */
[----:B------:R-:W-:Y:S01]  /*30a0*/  LOP3.LUT R7, R0, 0xf0, RZ, 0xc0, !PT ;  /* 0x000000f000077812 */ /* 0x000fe200078ec0ff */
[----:B------:R-:W0:Y:S01]  /*30b0*/  LDC R51, c[0x0][0x278] ;  /* 0x00009e00ff337b82 */ /* 0x000e220000000800 */
[----:B------:R-:W-:Y:S01]  /*30c0*/  IADD3 R14, R8, UR16, RZ ;  /* 0x00000010080e7c10 */ /* 0x000fe2000fffe0ff */
[----:B------:R-:W-:Y:S01]  /*30d0*/  FMUL R8, R95, 0.25 ;  /* 0x3e8000005f087820 */ /* 0x000fe20000400000 */
[----:B------:R-:W-:Y:S01]  /*30e0*/  LEA R10, R5, UR16, 0x4 ;  /* 0x00000010050a7c11 */ /* 0x000fe2000f8e20ff */
[----:B------:R-:W-:Y:S01]  /*30f0*/  FMUL R5, R94, 0.25 ;  /* 0x3e8000005e057820 */ /* 0x000fe20000400000 */
[C---:B------:R-:W-:Y:S01]  /*3100*/  FSETP.GT.AND P4, PT, |R18|.reuse, 8.50705917302346158658e+37, PT ;  /* 0x7e8000001200780b */ /* 0x040fe20003f84200 */
[----:B------:R-:W-:Y:S01]  /*3110*/  FMUL R13, R18, 8388608 ;  /* 0x4b000000120d7820 */ /* 0x000fe20000400000 */
[----:B------:R-:W-:Y:S01]  /*3120*/  LEA R11, R7, R14, 0x2 ;  /* 0x0000000e070b7211 */ /* 0x000fe200078e10ff */
[----:B------:R-:W-:Y:S01]  /*3130*/  FMUL R7, R90, 0.25 ;  /* 0x3e8000005a077820 */ /* 0x000fe20000400000 */
[----:B------:R-:W-:Y:S01]  /*3140*/  MOV R27, R20 ;  /* 0x00000014001b7202 */ /* 0x000fe20000000f00 */
[----:B------:R-:W-:Y:S01]  /*3150*/  FMUL R14, R89, 0.25 ;  /* 0x3e800000590e7820 */ /* 0x000fe20000400000 */
[----:B------:R-:W-:Y:S01]  /*3160*/  FSEL R19, R5, R94, P4 ;  /* 0x0000005e05137208 */ /* 0x000fe20002000000 */
[----:B------:R-:W-:Y:S01]  /*3170*/  FMUL R5, R92, 0.25 ;  /* 0x3e8000005c057820 */ /* 0x000fe20000400000 */
[----:B------:R-:W-:Y:S01]  /*3180*/  MOV R40, R21 ;  /* 0x0000001500287202 */ /* 0x000fe20000000f00 */
[----:B------:R-:W-:Y:S01]  /*3190*/  USHF.L.U32 UR4, UR6, 0x1, URZ ;  /* 0x0000000106047899 */ /* 0x000fe2000800063f */
[----:B------:R-:W-:-:S02]  /*31a0*/  FSETP.GT.AND P1, PT, |R27|, 8.50705917302346158658e+37, PT ;  /* 0x7e8000001b00780b */ /* 0x000fc40003f24200 */
[----:B------:R-:W-:Y:S01]  /*31b0*/  FSEL R23, R7, R90, P4 ;  /* 0x0000005a07177208 */ /* 0x000fe20002000000 */
[----:B------:R-:W-:Y:S01]  /*31c0*/  FMUL R7, R102, 0.25 ;  /* 0x3e80000066077820 */ /* 0x000fe20000400000 */
[----:B------:R-:W-:Y:S02]  /*31d0*/  FSETP.GT.AND P0, PT, |R40|, 8.50705917302346158658e+37, PT ;  /* 0x7e8000002800780b */ /* 0x000fe40003f04200 */
[----:B------:R-:W-:Y:S01]  /*31e0*/  FSEL R92, R5, R92, P1 ;  /* 0x0000005c055c7208 */ /* 0x000fe20000800000 */
[----:B------:R-:W-:Y:S01]  /*31f0*/  FMUL R5, R88, 0.25 ;  /* 0x3e80000058057820 */ /* 0x000fe20000400000 */
[----:B------:R-:W-:Y:S01]  /*3200*/  FSEL R29, R7, R102, P0 ;  /* 0x00000066071d7208 */ /* 0x000fe20000000000 */
[----:B------:R-:W-:Y:S01]  /*3210*/  FMUL R7, R98, 0.25 ;  /* 0x3e80000062077820 */ /* 0x000fe20000400000 */
[----:B------:R-:W-:Y:S01]  /*3220*/  FSEL R17, R8, R95, P4 ;  /* 0x0000005f08117208 */ /* 0x000fe20002000000 */
[----:B------:R-:W-:Y:S01]  /*3230*/  FMUL R8, R93, 0.25 ;  /* 0x3e8000005d087820 */ /* 0x000fe20000400000 */
[----:B------:R-:W-:Y:S01]  /*3240*/  FSEL R88, R5, R88, P1 ;  /* 0x0000005805587208 */ /* 0x000fe20000800000 */
[C---:B------:R-:W-:Y:S01]  /*3250*/  FMUL R5, R22.reuse, 8388608 ;  /* 0x4b00000016057820 */ /* 0x040fe20000400000 */
[----:B------:R-:W-:Y:S01]  /*3260*/  FSETP.GEU.AND P2, PT, R22, 1.175494350822287508e-38, PT ;  /* 0x008000001600780b */ /* 0x000fe20003f4e000 */
[C---:B0-----:R-:W-:Y:S01]  /*3270*/  IMAD R37, R51.reuse, 0xa, RZ ;  /* 0x0000000a33257824 */ /* 0x041fe200078e02ff */
[----:B------:R-:W-:Y:S01]  /*3280*/  LOP3.LUT R4, R4, 0x700, RZ, 0xc0, !PT ;  /* 0x0000070004047812 */ /* 0x000fe200078ec0ff */
[----:B------:R-:W-:Y:S01]  /*3290*/  IMAD R45, R51, 0xe, RZ ;  /* 0x0000000e332d7824 */ /* 0x000fe200078e02ff */
[----:B------:R-:W-:Y:S01]  /*32a0*/  FSEL R33, R7, R98, P0 ;  /* 0x0000006207217208 */ /* 0x000fe20000000000 */
[----:B------:R-:W-:Y:S01]  /*32b0*/  FMUL R7, R100, 0.25 ;  /* 0x3e80000064077820 */ /* 0x000fe20000400000 */
[----:B------:R-:W-:Y:S01]  /*32c0*/  FSEL R28, R8, R93, P1 ;  /* 0x0000005d081c7208 */ /* 0x000fe20000800000 */
[----:B------:R-:W-:Y:S01]  /*32d0*/  FMUL R8, R103, 0.25 ;  /* 0x3e80000067087820 */ /* 0x000fe20000400000 */
[----:B------:R-:W-:Y:S01]  /*32e0*/  FSETP.GT.AND P3, PT, |R22|, 8.50705917302346158658e+37, PT ;  /* 0x7e8000001600780b */ /* 0x000fe20003f64200 */
[----:B------:R-:W-:Y:S01]  /*32f0*/  IMAD R53, R51, 0x12, RZ ;  /* 0x0000001233357824 */ /* 0x000fe200078e02ff */
[----:B------:R-:W-:Y:S01]  /*3300*/  FSEL R5, R5, R22, !P2 ;  /* 0x0000001605057208 */ /* 0x000fe20005000000 */
[----:B------:R-:W-:Y:S01]  /*3310*/  IMAD R55, R51, 0x14, RZ ;  /* 0x0000001433377824 */ /* 0x000fe200078e02ff */
[----:B------:R-:W-:Y:S01]  /*3320*/  IADD3 R4, R4, R10, R9 ;  /* 0x0000000a04047210 */ /* 0x000fe20007ffe009 */
[----:B------:R-:W-:Y:S01]  /*3330*/  FMUL R10, R91, 0.25 ;  /* 0x3e8000005b0a7820 */ /* 0x000fe20000400000 */
[----:B------:R-:W-:Y:S01]  /*3340*/  SHF.R.U32.HI R9, RZ, 0x1, R0 ;  /* 0x00000001ff097819 */ /* 0x000fe20000011600 */
[----:B------:R-:W-:Y:S01]  /*3350*/  IMAD R57, R51, 0x16, RZ ;  /* 0x0000001633397824 */ /* 0x000fe200078e02ff */
[----:B------:R-:W-:Y:S01]  /*3360*/  FSEL R100, R7, R100, P3 ;  /* 0x0000006407647208 */ /* 0x000fe20001800000 */
[----:B------:R-:W-:Y:S01]  /*3370*/  FMUL R7, R40, 8388608 ;  /* 0x4b00000028077820 */ /* 0x000fe20000400000 */
[----:B------:R-:W-:Y:S01]  /*3380*/  IADD3 R0, R5, -0x3f3504f3, RZ ;  /* 0xc0cafb0d05007810 */ /* 0x000fe20007ffe0ff */
[----:B------:R-:W-:Y:S01]  /*3390*/  IMAD R59, R51, 0x18, RZ ;  /* 0x00000018333b7824 */ /* 0x000fe200078e02ff */
[----:B------:R-:W-:Y:S01]  /*33a0*/  FSEL R103, R8, R103, P0 ;  /* 0x0000006708677208 */ /* 0x000fe20000000000 */
[----:B------:R-:W-:Y:S01]  /*33b0*/  FMUL R8, R101, 0.25 ;  /* 0x3e80000065087820 */ /* 0x000fe20000400000 */
[----:B------:R-:W-:Y:S01]  /*33c0*/  FSETP.GEU.AND P5, PT, R40, 1.175494350822287508e-38, PT ;  /* 0x008000002800780b */ /* 0x000fe20003fae000 */
[----:B------:R-:W-:Y:S01]  /*33d0*/  IMAD R39, R51, 0xb, RZ ;  /* 0x0000000b33277824 */ /* 0x000fe200078e02ff */
[----:B------:R-:W-:Y:S01]  /*33e0*/  FSEL R91, R10, R91, P4 ;  /* 0x0000005b0a5b7208 */ /* 0x000fe20002000000 */
[----:B------:R-:W-:Y:S01]  /*33f0*/  FMUL R10, R99, 0.25 ;  /* 0x3e800000630a7820 */ /* 0x000fe20000400000 */
[----:B------:R-:W-:Y:S01]  /*3400*/  FSEL R34, R14, R89, P1 ;  /* 0x000000590e227208 */ /* 0x000fe20000800000 */
[----:B------:R-:W-:Y:S01]  /*3410*/  FMUL R14, R27, 8388608 ;  /* 0x4b0000001b0e7820 */ /* 0x000fe20000400000 */
[----:B------:R-:W-:Y:S01]  /*3420*/  LOP3.LUT R24, R0, 0xff800000, RZ, 0xc0, !PT ;  /* 0xff80000000187812 */ /* 0x000fe200078ec0ff */
[----:B------:R-:W-:Y:S01]  /*3430*/  FMUL R0, R97, 0.25 ;  /* 0x3e80000061007820 */ /* 0x000fe20000400000 */
[----:B------:R-:W-:Y:S01]  /*3440*/  FSEL R7, R7, R40, !P5 ;  /* 0x0000002807077208 */ /* 0x000fe20006800000 */
[C---:B------:R-:W-:Y:S01]  /*3450*/  IMAD R61, R51.reuse, 0x1a, RZ ;  /* 0x0000001a333d7824 */ /* 0x040fe200078e02ff */
[----:B------:R-:W-:Y:S01]  /*3460*/  FSEL R16, RZ, -23, P5 ;  /* 0xc1b80000ff107808 */ /* 0x000fe20002800000 */
[----:B------:R-:W-:Y:S01]  /*3470*/  IMAD R63, R51, 0x1c, RZ ;  /* 0x0000001c333f7824 */ /* 0x000fe200078e02ff */
[----:B------:R-:W-:Y:S01]  /*3480*/  FSETP.GEU.AND P6, PT, R27, 1.175494350822287508e-38, PT ;  /* 0x008000001b00780b */ /* 0x000fe20003fce000 */
[C---:B------:R-:W-:Y:S01]  /*3490*/  IMAD R65, R51.reuse, 0x1e, RZ ;  /* 0x0000001e33417824 */ /* 0x040fe200078e02ff */
[----:B------:R-:W-:Y:S01]  /*34a0*/  FSETP.GEU.AND P5, PT, R18, 1.175494350822287508e-38, PT ;  /* 0x008000001200780b */ /* 0x000fe20003fae000 */
[----:B------:R-:W-:Y:S01]  /*34b0*/  IMAD R43, R51, 0xd, RZ ;  /* 0x0000000d332b7824 */ /* 0x000fe200078e02ff */
[----:B------:R-:W-:-:S02]  /*34c0*/  FSEL R36, R8, R101, P3 ;  /* 0x0000006508247208 */ /* 0x000fc40001800000 */
[----:B------:R-:W-:Y:S02]  /*34d0*/  FSEL R15, RZ, -23, P2 ;  /* 0xc1b80000ff0f7808 */ /* 0x000fe40001000000 */
[----:B------:R-:W-:Y:S02]  /*34e0*/  I2FP.F32.S32 R8, R24 ;  /* 0x0000001800087245 */ /* 0x000fe40000201400 */
[----:B------:R-:W-:Y:S02]  /*34f0*/  FSEL R99, R10, R99, P0 ;  /* 0x000000630a637208 */ /* 0x000fe40000000000 */
[----:B------:R-:W-:Y:S01]  /*3500*/  LOP3.LUT R10, R9, 0x4, RZ, 0xc0, !PT ;  /* 0x00000004090a7812 */ /* 0x000fe200078ec0ff */
[----:B------:R-:W-:Y:S01]  /*3510*/  FMUL R9, R96, 0.25 ;  /* 0x3e80000060097820 */ /* 0x000fe20000400000 */
[----:B------:R-:W-:Y:S01]  /*3520*/  FSETP.GEU.AND P2, PT, |R18|, 1.175494350822287508e-38, PT ;  /* 0x008000001200780b */ /* 0x000fe20003f4e200 */
[----:B------:R-:W-:Y:S01]  /*3530*/  FFMA.FTZ R15, R8, 1.1920928955078125e-07, R15 ;  /* 0x34000000080f7823 */ /* 0x000fe2000001000f */
[----:B------:R-:W-:-:S02]  /*3540*/  FSEL R14, R14, R27, !P6 ;  /* 0x0000001b0e0e7208 */ /* 0x000fc40007000000 */
[----:B------:R-:W-:Y:S02]  /*3550*/  FSEL R20, RZ, -23, P6 ;  /* 0xc1b80000ff147808 */ /* 0x000fe40003000000 */
[----:B------:R-:W-:Y:S01]  /*3560*/  FSEL R13, R13, R18, !P5 ;  /* 0x000000120d0d7208 */ /* 0x000fe20006800000 */
[----:B------:R-:W-:Y:S01]  /*3570*/  @P4 FMUL R18, R18, 0.25 ;  /* 0x3e80000012124820 */ /* 0x000fe20000400000 */
[C---:B------:R-:W-:Y:S01]  /*3580*/  FSETP.GEU.AND P6, PT, |R27|.reuse, 1.175494350822287508e-38, PT ;  /* 0x008000001b00780b */ /* 0x040fe20003fce200 */
[----:B------:R-:W-:Y:S01]  /*3590*/  @P1 FMUL R27, R27, 0.25 ;  /* 0x3e8000001b1b1820 */ /* 0x000fe20000400000 */
[C---:B------:R-:W-:Y:S01]  /*35a0*/  FSETP.GEU.AND P4, PT, |R40|.reuse, 1.175494350822287508e-38, PT ;  /* 0x008000002800780b */ /* 0x040fe20003f8e200 */
[----:B------:R-:W-:Y:S01]  /*35b0*/  @P0 FMUL R40, R40, 0.25 ;  /* 0x3e80000028280820 */ /* 0x000fe20000400000 */
[----:B------:R-:W-:Y:S01]  /*35c0*/  FSEL R38, R0, R97, P3 ;  /* 0x0000006100267208 */ /* 0x000fe20001800000 */
[----:B------:R-:W-:Y:S01]  /*35d0*/  @!P2 FMUL R18, R18, 16777216 ;  /* 0x4b8000001212a820 */ /* 0x000fe20000400000 */
[----:B------:R-:W-:Y:S01]  /*35e0*/  IADD3 R0, R10, R11, RZ ;  /* 0x0000000b0a007210 */ /* 0x000fe20007ffe0ff */
[----:B------:R-:W-:Y:S01]  /*35f0*/  @!P2 FMUL R17, R17, 16777216 ;  /* 0x4b8000001111a820 */ /* 0x000fe20000400000 */
[----:B------:R-:W-:Y:S01]  /*3600*/  IADD3 R8, R7, -0x3f3504f3, RZ ;  /* 0xc0cafb0d07087810 */ /* 0x000fe20007ffe0ff */
[----:B------:R-:W-:Y:S01]  /*3610*/  @!P2 FMUL R19, R19, 16777216 ;  /* 0x4b8000001313a820 */ /* 0x000fe20000400000 */
[----:B------:R-:W-:Y:S01]  /*3620*/  IADD3 R10, R13, -0x3f3504f3, RZ ;  /* 0xc0cafb0d0d0a7810 */ /* 0x000fe20007ffe0ff */
[----:B------:R-:W-:Y:S01]  /*3630*/  @!P2 FMUL R91, R91, 16777216 ;  /* 0x4b8000005b5ba820 */ /* 0x000fe20000400000 */
[----:B------:R-:W-:Y:S01]  /*3640*/  FSEL R96, R9, R96, P3 ;  /* 0x0000006009607208 */ /* 0x000fe20001800000 */
[----:B------:R-:W-:Y:S01]  /*3650*/  @!P6 FMUL R27, R27, 16777216 ;  /* 0x4b8000001b1be820 */ /* 0x000fe20000400000 */
[----:B------:R-:W-:Y:S01]  /*3660*/  IADD3 R9, R14, -0x3f3504f3, RZ ;  /* 0xc0cafb0d0e097810 */ /* 0x000fe20007ffe0ff */
[----:B------:R-:W-:Y:S01]  /*3670*/  @!P4 FMUL R40, R40, 16777216 ;  /* 0x4b8000002828c820 */ /* 0x000fe20000400000 */
[----:B------:R-:W-:Y:S01]  /*3680*/  LOP3.LUT R26, R8, 0xff800000, RZ, 0xc0, !PT ;  /* 0xff800000081a7812 */ /* 0x000fe200078ec0ff */
[----:B------:R-:W-:Y:S01]  /*3690*/  @!P2 FMUL R23, R23, 16777216 ;  /* 0x4b8000001717a820 */ /* 0x000fe20000400000 */
[----:B------:R-:W-:Y:S01]  /*36a0*/  LOP3.LUT R30, R10, 0xff800000, RZ, 0xc0, !PT ;  /* 0xff8000000a1e7812 */ /* 0x000fe200078ec0ff */
[----:B------:R-:W-:Y:S01]  /*36b0*/  @!P6 FMUL R28, R28, 16777216 ;  /* 0x4b8000001c1ce820 */ /* 0x000fe20000400000 */
[----:B------:R-:W-:Y:S01]  /*36c0*/  LOP3.LUT R25, R9, 0xff800000, RZ, 0xc0, !PT ;  /* 0xff80000009197812 */ /* 0x000fe200078ec0ff */
[----:B------:R-:W0:Y:S01]  /*36d0*/  MUFU.RCP R10, R18 ;  /* 0x00000012000a7308 */ /* 0x000e220000001000 */
[C---:B------:R-:W-:Y:S01]  /*36e0*/  FSETP.GEU.AND P1, PT, |R22|.reuse, 1.175494350822287508e-38, PT ;  /* 0x008000001600780b */ /* 0x040fe20003f2e200 */
[----:B------:R-:W-:Y:S01]  /*36f0*/  @P3 FMUL R22, R22, 0.25 ;  /* 0x3e80000016163820 */ /* 0x000fe20000400000 */
[----:B------:R-:W-:Y:S01]  /*3700*/  I2FP.F32.S32 R9, R26 ;  /* 0x0000001a00097245 */ /* 0x000fe20000201400 */
[----:B------:R-:W-:Y:S01]  /*3710*/  @!P6 FMUL R92, R92, 16777216 ;  /* 0x4b8000005c5ce820 */ /* 0x000fe20000400000 */
[----:B------:R-:W-:Y:S01]  /*3720*/  FSEL R21, RZ, -23, P5 ;  /* 0xc1b80000ff157808 */ /* 0x000fe20002800000 */
[----:B------:R-:W-:Y:S01]  /*3730*/  @!P6 FMUL R34, R34, 16777216 ;  /* 0x4b8000002222e820 */ /* 0x000fe20000400000 */
[----:B------:R-:W-:Y:S01]  /*3740*/  I2FP.F32.S32 R8, R30 ;  /* 0x0000001e00087245 */ /* 0x000fe20000201400 */
[----:B------:R-:W-:Y:S01]  /*3750*/  FFMA.FTZ R16, R9, 1.1920928955078125e-07, R16 ;  /* 0x3400000009107823 */ /* 0x000fe20000010010 */
[----:B------:R-:W-:Y:S01]  /*3760*/  I2FP.F32.S32 R11, R25 ;  /* 0x00000019000b7245 */ /* 0x000fe20000201400 */
[----:B------:R-:W1:Y:S01]  /*3770*/  MUFU.RCP R9, R27 ;  /* 0x0000001b00097308 */ /* 0x000e620000001000 */
[----:B------:R-:W-:Y:S01]  /*3780*/  @!P6 FMUL R88, R88, 16777216 ;  /* 0x4b8000005858e820 */ /* 0x000fe20000400000 */
[----:B------:R-:W-:Y:S01]  /*3790*/  FFMA.FTZ R21, R8, 1.1920928955078125e-07, R21 ;  /* 0x3400000008157823 */ /* 0x000fe20000010015 */
[----:B------:R-:W-:Y:S01]  /*37a0*/  @!P4 FMUL R99, R99, 16777216 ;  /* 0x4b8000006363c820 */ /* 0x000fe20000400000 */
[----:B------:R-:W-:Y:S01]  /*37b0*/  @!P1 FMUL R22, R22, 16777216 ;  /* 0x4b80000016169820 */ /* 0x000fe20000400000 */
[----:B------:R-:W-:Y:S01]  /*37c0*/  @!P4 FMUL R33, R33, 16777216 ;  /* 0x4b8000002121c820 */ /* 0x000fe20000400000 */
[----:B------:R-:W-:Y:S01]  /*37d0*/  FFMA.FTZ R20, R11, 1.1920928955078125e-07, R20 ;  /* 0x340000000b147823 */ /* 0x000fe20000010014 */
[C---:B0-----:R-:W-:Y:S01]  /*37e0*/  FMUL R17, R10.reuse, R17 ;  /* 0x000000110a117220 */ /* 0x041fe20000400000 */
[----:B------:R-:W0:Y:S01]  /*37f0*/  MUFU.RCP R8, R40 ;  /* 0x0000002800087308 */ /* 0x000e220000001000 */
[C---:B------:R-:W-:Y:S01]  /*3800*/  FMUL R18, R10.reuse, R19 ;  /* 0x000000130a127220 */ /* 0x040fe20000400000 */
[C---:B------:R-:W-:Y:S01]  /*3810*/  FMUL R11, R10.reuse, R91 ;  /* 0x0000005b0a0b7220 */ /* 0x040fe20000400000 */
[----:B------:R-:W-:Y:S01]  /*3820*/  FMUL R32, R10, R23 ;  /* 0x000000170a207220 */ /* 0x000fe20000400000 */
[----:B------:R-:W-:Y:S01]  /*3830*/  @!P1 FMUL R36, R36, 16777216 ;  /* 0x4b80000024249820 */ /* 0x000fe20000400000 */
[----:B------:R-:W-:Y:S01]  /*3840*/  @!P1 FMUL R100, R100, 16777216 ;  /* 0x4b80000064649820 */ /* 0x000fe20000400000 */
[----:B------:R-:W-:Y:S01]  /*3850*/  @!P1 FMUL R38, R38, 16777216 ;  /* 0x4b80000026269820 */ /* 0x000fe20000400000 */
[----:B------:R-:W-:Y:S01]  /*3860*/  @!P1 FMUL R96, R96, 16777216 ;  /* 0x4b80000060609820 */ /* 0x000fe20000400000 */
[----:B------:R2:W3:Y:S01]  /*3870*/  MUFU.RCP R31, R22 ;  /* 0x00000016001f7308 */ /* 0x0004e20000001000 */
[C---:B-1----:R-:W-:Y:S01]  /*3880*/  FMUL R19, R9.reuse, R28 ;  /* 0x0000001c09137220 */ /* 0x042fe20000400000 */
[C---:B------:R-:W-:Y:S01]  /*3890*/  FMUL R10, R9.reuse, R34 ;  /* 0x00000022090a7220 */ /* 0x040fe20000400000 */
[----:B------:R-:W-:Y:S01]  /*38a0*/  FMUL R27, R9, R88 ;  /* 0x00000058091b7220 */ /* 0x000fe20000400000 */
[----:B------:R-:W-:Y:S01]  /*38b0*/  IADD3 R24, R5, -R24, RZ ;  /* 0x8000001805187210 */ /* 0x000fe20007ffe0ff */
[----:B------:R-:W-:Y:S01]  /*38c0*/  @!P4 FMUL R29, R29, 16777216 ;  /* 0x4b8000001d1dc820 */ /* 0x000fe20000400000 */
[----:B------:R-:W-:Y:S01]  /*38d0*/  IADD3 R26, R7, -R26, RZ ;  /* 0x8000001a071a7210 */ /* 0x000fe20007ffe0ff */
[----:B------:R-:W-:Y:S01]  /*38e0*/  @!P4 FMUL R103, R103, 16777216 ;  /* 0x4b8000006767c820 */ /* 0x000fe20000400000 */
[----:B------:R-:W-:Y:S01]  /*38f0*/  IADD3 R30, R13, -R30, RZ ;  /* 0x8000001e0d1e7210 */ /* 0x000fe20007ffe0ff */
[----:B--2---:R-:W-:Y:S01]  /*3900*/  FMUL R22, R9, R92 ;  /* 0x0000005c09167220 */ /* 0x004fe20000400000 */
[C---:B0-----:R-:W-:Y:S01]  /*3910*/  FMUL R9, R8.reuse, R99 ;  /* 0x0000006308097220 */ /* 0x041fe20000400000 */
[----:B------:R-:W-:Y:S01]  /*3920*/  FMUL R28, R8, R33 ;  /* 0x00000021081c7220 */ /* 0x000fe20000400000 */
[----:B------:R-:W-:Y:S01]  /*3930*/  FADD R24, R24, -1 ;  /* 0xbf80000018187421 */ /* 0x000fe20000000000 */
[----:B------:R-:W-:Y:S01]  /*3940*/  FADD R26, R26, -1 ;  /* 0xbf8000001a1a7421 */ /* 0x000fe20000000000 */
[----:B------:R-:W-:Y:S01]  /*3950*/  FADD R30, R30, -1 ;  /* 0xbf8000001e1e7421 */ /* 0x000fe20000000000 */
[----:B------:R-:W-:Y:S01]  /*3960*/  FMUL R34, R8, R29 ;  /* 0x0000001d08227220 */ /* 0x000fe20000400000 */
[----:B------:R-:W-:Y:S01]  /*3970*/  F2FP.F16.F32.PACK_AB R9, R9, R28 ;  /* 0x0000001c0909723e */ /* 0x000fe200000000ff */
[C---:B---3--:R-:W-:Y:S01]  /*3980*/  FMUL R38, R31.reuse, R38 ;  /* 0x000000261f267220 */ /* 0x048fe20000400000 */
[----:B------:R-:W-:Y:S01]  /*3990*/  IADD3 R28, R14, -R25, RZ ;  /* 0x800000190e1c7210 */ /* 0x000fe20007ffe0ff */
[C---:B------:R-:W-:Y:S01]  /*39a0*/  FMUL R35, R31.reuse, R96 ;  /* 0x000000601f237220 */ /* 0x040fe20000400000 */
[C---:B------:R-:W-:Y:S01]  /*39b0*/  FMUL R36, R31.reuse, R36 ;  /* 0x000000241f247220 */ /* 0x040fe20000400000 */
[----:B------:R-:W-:Y:S01]  /*39c0*/  FMUL R33, R31, R100 ;  /* 0x000000641f217220 */ /* 0x000fe20000400000 */
[----:B------:R-:W-:Y:S01]  /*39d0*/  MOV R31, 0x3dc6b27f ;  /* 0x3dc6b27f001f7802 */ /* 0x000fe20000000f00 */
[----:B------:R-:W-:Y:S01]  /*39e0*/  FADD R28, R28, -1 ;  /* 0xbf8000001c1c7421 */ /* 0x000fe20000000000 */
[----:B------:R-:W-:Y:S01]  /*39f0*/  F2FP.F16.F32.PACK_AB R10, R10, R27 ;  /* 0x0000001b0a0a723e */ /* 0x000fe200000000ff */
[----:B------:R-:W-:Y:S01]  /*3a00*/  FMUL R23, R8, R103 ;  /* 0x0000006708177220 */ /* 0x000fe20000400000 */
[----:B------:R-:W-:Y:S01]  /*3a10*/  F2FP.F16.F32.PACK_AB R8, R38, R35 ;  /* 0x000000232608723e */ /* 0x000fe200000000ff */
[-C--:B------:R-:W-:Y:S01]  /*3a20*/  FFMA.FTZ R25, R24, R31.reuse, -0.16845393180847167969 ;  /* 0xbe2c7f3018197423 */ /* 0x080fe2000001001f */
[-C--:B------:R-:W-:Y:S01]  /*3a30*/  FFMA.FTZ R27, R26, R31.reuse, -0.16845393180847167969 ;  /* 0xbe2c7f301a1b7423 */ /* 0x080fe2000001001f */
[-C--:B------:R-:W-:Y:S01]  /*3a40*/  FFMA.FTZ R29, R28, R31.reuse, -0.16845393180847167969 ;  /* 0xbe2c7f301c1d7423 */ /* 0x080fe2000001001f */
[----:B------:R-:W-:Y:S01]  /*3a50*/  FFMA.FTZ R31, R30, R31, -0.16845393180847167969 ;  /* 0xbe2c7f301e1f7423 */ /* 0x000fe2000001001f */
[----:B------:R-:W-:Y:S01]  /*3a60*/  F2FP.F16.F32.PACK_AB R11, R11, R32 ;  /* 0x000000200b0b723e */ /* 0x000fe200000000ff */
[----:B------:R-:W-:Y:S01]  /*3a70*/  FFMA.FTZ R27, R26, R27, 0.1716887056827545166 ;  /* 0x3e2fcf2a1a1b7423 */ /* 0x000fe2000001001b */
[----:B------:R-:W-:Y:S01]  /*3a80*/  FFMA.FTZ R29, R28, R29, 0.1716887056827545166 ;  /* 0x3e2fcf2a1c1d7423 */ /* 0x000fe2000001001d */
[----:B------:R-:W-:Y:S01]  /*3a90*/  FFMA.FTZ R31, R30, R31, 0.1716887056827545166 ;  /* 0x3e2fcf2a1e1f7423 */ /* 0x000fe2000001001f */
[----:B------:R-:W-:Y:S01]  /*3aa0*/  FFMA.FTZ R25, R24, R25, 0.1716887056827545166 ;  /* 0x3e2fcf2a18197423 */ /* 0x000fe20000010019 */
[----:B------:R-:W-:Y:S01]  /*3ab0*/  STSM.16.M88.4 [R4], R8 ;  /* 0x0000000804007844 */ /* 0x000fe20000000200 */
[----:B------:R-:W-:Y:S01]  /*3ac0*/  FFMA.FTZ R29, R28, R29, -0.17900948226451873779 ;  /* 0xbe374e431c1d7423 */ /* 0x000fe2000001001d */
[----:B------:R-:W-:Y:S01]  /*3ad0*/  FFMA.FTZ R31, R30, R31, -0.17900948226451873779 ;  /* 0xbe374e431e1f7423 */ /* 0x000fe2000001001f */
[----:B------:R-:W-:Y:S01]  /*3ae0*/  FFMA.FTZ R27, R26, R27, -0.17900948226451873779 ;  /* 0xbe374e431a1b7423 */ /* 0x000fe2000001001b */
[----:B------:R-:W-:Y:S01]  /*3af0*/  FFMA.FTZ R25, R24, R25, -0.17900948226451873779 ;  /* 0xbe374e4318197423 */ /* 0x000fe20000010019 */
[----:B------:R-:W-:Y:S01]  /*3b00*/  FFMA.FTZ R29, R28, R29, 0.20512372255325317383 ;  /* 0x3e520bf41c1d7423 */ /* 0x000fe2000001001d */
[----:B------:R-:W-:Y:S01]  /*3b10*/  FFMA.FTZ R31, R30, R31, 0.20512372255325317383 ;  /* 0x3e520bf41e1f7423 */ /* 0x000fe2000001001f */
[----:B------:R-:W-:Y:S01]  /*3b20*/  FFMA.FTZ R27, R26, R27, 0.20512372255325317383 ;  /* 0x3e520bf41a1b7423 */ /* 0x000fe2000001001b */
[----:B------:R-:W-:Y:S01]  /*3b30*/  LEA R38, R2, UR16, 0x4 ;  /* 0x0000001002267c11 */ /* 0x000fe2000f8e20ff */
[----:B------:R-:W-:Y:S01]  /*3b40*/  BAR.SYNC.DEFER_BLOCKING 0x0 ;  /* 0x0000000000007b1d */ /* 0x000fe20000010000 */
[----:B------:R-:W-:Y:S01]  /*3b50*/  FFMA.FTZ R31, R30, R31, -0.24046532809734344482 ;  /* 0xbe763c8b1e1f7423 */ /* 0x000fe2000001001f */
[----:B------:R-:W-:Y:S01]  /*3b60*/  FFMA.FTZ R29, R28, R29, -0.24046532809734344482 ;  /* 0xbe763c8b1c1d7423 */ /* 0x000fe2000001001d */
[----:B------:R-:W-:Y:S01]  /*3b70*/  FFMA.FTZ R27, R26, R27, -0.24046532809734344482 ;  /* 0xbe763c8b1a1b7423 */ /* 0x000fe2000001001b */
[----:B------:R-:W-:Y:S01]  /*3b80*/  FFMA.FTZ R25, R24, R25, 0.20512372255325317383 ;  /* 0x3e520bf418197423 */ /* 0x000fe20000010019 */
[----:B------:R-:W-:Y:S01]  /*3b90*/  FFMA.FTZ R31, R30, R31, 0.28857114911079406738 ;  /* 0x3e93bf991e1f7423 */ /* 0x000fe2000001001f */
[----:B------:R-:W-:Y:S01]  /*3ba0*/  FFMA.FTZ R29, R28, R29, 0.28857114911079406738 ;  /* 0x3e93bf991c1d7423 */ /* 0x000fe2000001001d */
[----:B------:R-:W-:Y:S01]  /*3bb0*/  ISETP.GE.U32.AND P5, PT, R14, 0x7f800000, PT ;  /* 0x7f8000000e00780c */ /* 0x000fe20003fa6070 */
[----:B------:R-:W-:Y:S01]  /*3bc0*/  FFMA.FTZ R27, R26, R27, 0.28857114911079406738 ;  /* 0x3e93bf991a1b7423 */ /* 0x000fe2000001001b */
[----:B------:R-:W-:Y:S01]  /*3bd0*/  FFMA.FTZ R31, R30, R31, -0.36067417263984680176 ;  /* 0xbeb8aa491e1f7423 */ /* 0x000fe2000001001f */
[----:B------:R-:W-:Y:S01]  /*3be0*/  FFMA.FTZ R29, R28, R29, -0.36067417263984680176 ;  /* 0xbeb8aa491c1d7423 */ /* 0x000fe2000001001d */
[----:B------:R-:W-:Y:S01]  /*3bf0*/  FFMA.FTZ R25, R24, R25, -0.24046532809734344482 ;  /* 0xbe763c8b18197423 */ /* 0x000fe20000010019 */
[----:B------:R-:W-:Y:S01]  /*3c00*/  FFMA.FTZ R27, R26, R27, -0.36067417263984680176 ;  /* 0xbeb8aa491a1b7423 */ /* 0x000fe2000001001b */
[----:B------:R-:W-:Y:S01]  /*3c10*/  FFMA.FTZ R31, R30, R31, 0.48089820146560668945 ;  /* 0x3ef6384a1e1f7423 */ /* 0x000fe2000001001f */
[----:B------:R-:W-:Y:S01]  /*3c20*/  FFMA.FTZ R29, R28, R29, 0.48089820146560668945 ;  /* 0x3ef6384a1c1d7423 */ /* 0x000fe2000001001d */
[----:B------:R-:W-:Y:S01]  /*3c30*/  FFMA.FTZ R25, R24, R25, 0.28857114911079406738 ;  /* 0x3e93bf9918197423 */ /* 0x000fe20000010019 */
[----:B------:R-:W-:Y:S01]  /*3c40*/  FFMA.FTZ R27, R26, R27, 0.48089820146560668945 ;  /* 0x3ef6384a1a1b7423 */ /* 0x000fe2000001001b */
[----:B------:R-:W-:Y:S01]  /*3c50*/  FFMA.FTZ R31, R30, R31, -0.72134751081466674805 ;  /* 0xbf38aa3b1e1f7423 */ /* 0x000fe2000001001f */
[----:B------:R-:W-:Y:S01]  /*3c60*/  FFMA.FTZ R29, R28, R29, -0.72134751081466674805 ;  /* 0xbf38aa3b1c1d7423 */ /* 0x000fe2000001001d */
[----:B------:R-:W-:Y:S01]  /*3c70*/  FFMA.FTZ R25, R24, R25, -0.36067417263984680176 ;  /* 0xbeb8aa4918197423 */ /* 0x000fe20000010019 */
[----:B------:R-:W-:Y:S01]  /*3c80*/  FFMA.FTZ R27, R26, R27, -0.72134751081466674805 ;  /* 0xbf38aa3b1a1b7423 */ /* 0x000fe2000001001b */
[----:B------:R-:W-:Y:S01]  /*3c90*/  FMUL R31, R30, R31 ;  /* 0x0000001f1e1f7220 */ /* 0x000fe20000400000 */
[----:B------:R-:W-:Y:S01]  /*3ca0*/  FMUL R29, R28, R29 ;  /* 0x0000001d1c1d7220 */ /* 0x000fe20000400000 */
[----:B------:R-:W-:Y:S01]  /*3cb0*/  FFMA.FTZ R25, R24, R25, 0.48089820146560668945 ;  /* 0x3ef6384a18197423 */ /* 0x000fe20000010019 */
[----:B------:R-:W0:Y:S01]  /*3cc0*/  LDS.128 R8, [R38] ;  /* 0x0000000026087984 */ /* 0x000e220000000c00 */
[----:B------:R-:W-:Y:S01]  /*3cd0*/  FMUL R31, R30, R31 ;  /* 0x0000001f1e1f7220 */ /* 0x000fe20000400000 */
[----:B------:R-:W-:Y:S01]  /*3ce0*/  FMUL R29, R28, R29 ;  /* 0x0000001d1c1d7220 */ /* 0x000fe20000400000 */
[----:B------:R-:W-:Y:S01]  /*3cf0*/  FMUL R27, R26, R27 ;  /* 0x0000001b1a1b7220 */ /* 0x000fe20000400000 */
[----:B------:R-:W-:Y:S01]  /*3d00*/  ISETP.GE.U32.AND P0, PT, R5, 0x7f800000, PT ;  /* 0x7f8000000500780c */ /* 0x000fe20003f06070 */
[----:B------:R-:W-:Y:S01]  /*3d10*/  FFMA.FTZ R30, R30, 1.4426950216293334961, R31 ;  /* 0x3fb8aa3b1e1e7823 */ /* 0x000fe2000001001f */
[----:B------:R-:W-:Y:S01]  /*3d20*/  FFMA.FTZ R29, R28, 1.4426950216293334961, R29 ;  /* 0x3fb8aa3b1c1d7823 */ /* 0x000fe2000001001d */
[----:B------:R-:W-:Y:S01]  /*3d30*/  FFMA.FTZ R25, R24, R25, -0.72134751081466674805 ;  /* 0xbf38aa3b18197423 */ /* 0x000fe20000010019 */
[----:B------:R-:W-:Y:S01]  /*3d40*/  F2FP.F16.F32.PACK_AB R22, R19, R22 ;  /* 0x000000161316723e */ /* 0x000fe200000000ff */
[----:B------:R-:W-:Y:S01]  /*3d50*/  FADD R48, R21, R30 ;  /* 0x0000001e15307221 */ /* 0x000fe20000000000 */
[----:B------:R-:W-:Y:S01]  /*3d60*/  @P5 MOV R21, 0x7f800000 ;  /* 0x7f80000000155802 */ /* 0x000fe20000000f00 */
[----:B------:R-:W-:Y:S01]  /*3d70*/  FADD R47, R20, R29 ;  /* 0x0000001d142f7221 */ /* 0x000fe20000000000 */
[----:B------:R-:W-:Y:S01]  /*3d80*/  F2FP.F16.F32.PACK_AB R20, R36, R33 ;  /* 0x000000212414723e */ /* 0x000fe200000000ff */
[----:B------:R-:W-:Y:S01]  /*3d90*/  FMUL R27, R26, R27 ;  /* 0x0000001b1a1b7220 */ /* 0x000fe20000400000 */
[----:B------:R-:W1:Y:S01]  /*3da0*/  LDC.64 R40, c[0x0][0x228] ;  /* 0x00008a00ff287b82 */ /* 0x000e620000000a00 */
[----:B------:R-:W-:Y:S01]  /*3db0*/  @P5 FFMA.FTZ R47, R14, R21, +INF ;  /* 0x7f8000000e2f5423 */ /* 0x000fe20000010015 */
[----:B------:R-:W-:Y:S01]  /*3dc0*/  F2FP.F16.F32.PACK_AB R21, R23, R34 ;  /* 0x000000221715723e */ /* 0x000fe200000000ff */
[----:B------:R-:W-:Y:S01]  /*3dd0*/  FMUL R25, R24, R25 ;  /* 0x0000001918197220 */ /* 0x000fe20000400000 */
[----:B------:R-:W-:-:S04]  /*3de0*/  F2FP.F16.F32.PACK_AB R23, R17, R18 ;  /* 0x000000121117723e */ /* 0x000fc800000000ff */
[----:B------:R-:W-:Y:S01]  /*3df0*/  BAR.SYNC.DEFER_BLOCKING 0x0 ;  /* 0x0000000000007b1d */ /* 0x000fe20000010000 */
[----:B------:R-:W-:Y:S01]  /*3e00*/  FFMA.FTZ R27, R26, 1.4426950216293334961, R27 ;  /* 0x3fb8aa3b1a1b7823 */ /* 0x000fe2000001001b */
[----:B------:R-:W-:Y:S01]  /*3e10*/  ISETP.GE.U32.AND P1, PT, R7, 0x7f800000, PT ;  /* 0x7f8000000700780c */ /* 0x000fe20003f26070 */
[----:B------:R-:W-:Y:S01]  /*3e20*/  FMUL R25, R24, R25 ;  /* 0x0000001918197220 */ /* 0x000fe20000400000 */
[----:B------:R-:W-:Y:S01]  /*3e30*/  FSETP.NEU.AND P3, PT, R5, RZ, PT ;  /* 0x000000ff0500720b */ /* 0x000fe20003f6d000 */
[----:B------:R-:W-:Y:S01]  /*3e40*/  FADD R46, R16, R27 ;  /* 0x0000001b102e7221 */ /* 0x000fe20000000000 */
[----:B------:R-:W-:Y:S01]  /*3e50*/  @P0 MOV R16, 0x7f800000 ;  /* 0x7f80000000100802 */ /* 0x000fe20000000f00 */
[----:B------:R-:W-:Y:S01]  /*3e60*/  FFMA.FTZ R24, R24, 1.4426950216293334961, R25 ;  /* 0x3fb8aa3b18187823 */ /* 0x000fe20000010019 */
[----:B------:R-:W-:Y:S01]  /*3e70*/  ISETP.GE.U32.AND P4, PT, R13, 0x7f800000, PT ;  /* 0x7f8000000d00780c */ /* 0x000fe20003f86070 */
[----:B------:R-:W-:Y:S01]  /*3e80*/  IMAD R29, R51, 0x6, RZ ;  /* 0x00000006331d7824 */ /* 0x000fe200078e02ff */
[----:B------:R-:W-:Y:S01]  /*3e90*/  FSETP.NEU.AND P2, PT, R7, RZ, PT ;  /* 0x000000ff0700720b */ /* 0x000fe20003f4d000 */
[----:B------:R-:W-:Y:S01]  /*3ea0*/  FADD R2, R15, R24 ;  /* 0x000000180f027221 */ /* 0x000fe20000000000 */
[----:B------:R-:W-:Y:S01]  /*3eb0*/  @P0 FFMA.FTZ R2, R5, R16, +INF ;  /* 0x7f80000005020423 */ /* 0x000fe20000010010 */
[----:B------:R-:W-:Y:S01]  /*3ec0*/  IMAD R5, R3, UR7, RZ ;  /* 0x0000000703057c24 */ /* 0x000fe2000f8e02ff */
[----:B------:R-:W-:Y:S01]  /*3ed0*/  UIMAD.WIDE UR6, UR6, 0x2, URZ ;  /* 0x00000002060678a5 */ /* 0x000fe2000f8e023f */
[----:B------:R-:W-:-:S02]  /*3ee0*/  @P1 MOV R16, 0x7f800000 ;  /* 0x7f80000000101802 */ /* 0x000fc40000000f00 */
[----:B------:R-:W-:Y:S02]  /*3ef0*/  SHF.L.U32 R25, R51, 0x2, RZ ;  /* 0x0000000233197819 */ /* 0x000fe400000006ff */
[----:B------:R-:W-:Y:S01]  /*3f00*/  SHF.L.U32 R15, R5, 0x1, RZ ;  /* 0x00000001050f7819 */ /* 0x000fe200000006ff */
[----:B------:R-:W-:Y:S01]  /*3f10*/  @P1 FFMA.FTZ R46, R7, R16, +INF ;  /* 0x7f800000072e1423 */ /* 0x000fe20000010010 */
[----:B------:R-:W-:Y:S01]  /*3f20*/  FSETP.NEU.AND P1, PT, R14, RZ, PT ;  /* 0x000000ff0e00720b */ /* 0x000fe20003f2d000 */
[----:B------:R-:W-:Y:S01]  /*3f30*/  IMAD.HI R16, R5, 0x2, RZ ;  /* 0x0000000205107827 */ /* 0x000fe200078e02ff */
[----:B-1----:R-:W-:Y:S01]  /*3f40*/  IADD3 R14, P0, P5, R15, UR4, R40 ;  /* 0x000000040f0e7c10 */ /* 0x002fe2000fd1e028 */
[----:B------:R1:W-:Y:S01]  /*3f50*/  STSM.16.M88.4 [R4], R20 ;  /* 0x0000001404007844 */ /* 0x0003e20000000200 */
[----:B------:R-:W-:Y:S01]  /*3f60*/  @P4 MOV R24, 0x7f800000 ;  /* 0x7f80000000184802 */ /* 0x000fe20000000f00 */
[----:B------:R-:W-:Y:S01]  /*3f70*/  ULDC UR4, c[0x0][0x27c] ;  /* 0x00009f0000047ab9 */ /* 0x000fe20000000800 */
[----:B------:R-:W-:Y:S01]  /*3f80*/  IADD3.X R15, R16, UR7, R41, P0, P5 ;  /* 0x00000007100f7c10 */ /* 0x000fe200087ea429 */
[----:B------:R-:W-:Y:S01]  /*3f90*/  BAR.SYNC.DEFER_BLOCKING 0x0 ;  /* 0x0000000000007b1d */ /* 0x000fe20000010000 */
[----:B------:R-:W-:Y:S01]  /*3fa0*/  SHF.L.U32 R7, R51, 0x1, RZ ;  /* 0x0000000133077819 */ /* 0x000fe200000006ff */
[C---:B------:R-:W-:Y:S01]  /*3fb0*/  @P4 FFMA.FTZ R48, R13.reuse, R24, +INF ;  /* 0x7f8000000d304423 */ /* 0x040fe20000010018 */
[----:B------:R-:W-:Y:S01]  /*3fc0*/  FSETP.NEU.AND P0, PT, R13, RZ, PT ;  /* 0x000000ff0d00720b */ /* 0x000fe20003f0d000 */
[C---:B------:R-:W-:Y:S01]  /*3fd0*/  IMAD R41, R51.reuse, 0xc, RZ ;  /* 0x0000000c33297824 */ /* 0x040fe200078e02ff */
[CC--:B------:R-:W-:Y:S01]  /*3fe0*/  LEA R13, R51.reuse, R51.reuse, 0x1 ;  /* 0x00000033330d7211 */ /* 0x0c0fe200078e08ff */
[----:B------:R-:W-:Y:S01]  /*3ff0*/  UIMAD UR5, UR5, UR4, URZ ;  /* 0x00000004050572a4 */ /* 0x000fe2000f8e023f */
[----:B------:R-:W-:-:S02]  /*4000*/  LEA R27, R51, R51, 0x2 ;  /* 0x00000033331b7211 */ /* 0x000fc400078e10ff */
[C---:B------:R-:W-:Y:S01]  /*4010*/  LEA R31, R51.reuse, -R51, 0x3 ;  /* 0x80000033331f7211 */ /* 0x040fe200078e18ff */
[----:B------:R-:W-:Y:S01]  /*4020*/  USHF.L.U32 UR6, UR5, 0x2, URZ ;  /* 0x0000000205067899 */ /* 0x000fe2000800063f */
[----:B------:R-:W-:Y:S01]  /*4030*/  SHF.L.U32 R33, R51, 0x3, RZ ;  /* 0x0000000333217819 */ /* 0x000fe200000006ff */
[----:B------:R-:W-:Y:S01]  /*4040*/  UIMAD.WIDE UR4, UR5, 0x4, URZ ;  /* 0x00000004050478a5 */ /* 0x000fe2000f8e023f */
[-C--:B-1----:R-:W-:Y:S02]  /*4050*/  IADD3 R4, P4, R7, R14.reuse, RZ ;  /* 0x0000000e07047210 */ /* 0x082fe40007f9e0ff */
[-C--:B------:R-:W-:Y:S02]  /*4060*/  LEA R20, P5, R51, R14.reuse, 0x2 ;  /* 0x0000000e33147211 */ /* 0x080fe400078a10ff */
[----:B------:R-:W-:Y:S02]  /*4070*/  IADD3 R22, P6, R29, R14, RZ ;  /* 0x0000000e1d167210 */ /* 0x000fe40007fde0ff */
[----:B------:R-:W-:-:S02]  /*4080*/  LEA.HI.X.SX32 R5, R51, R15, 0x1, P4 ;  /* 0x0000000f33057211 */ /* 0x000fc400020f0eff */
[-C--:B------:R-:W-:Y:S02]  /*4090*/  LEA R24, P4, R51, R14.reuse, 0x3 ;  /* 0x0000000e33187211 */ /* 0x080fe400078818ff */
[-C--:B------:R-:W-:Y:S01]  /*40a0*/  LEA.HI.X.SX32 R21, R7, R15.reuse, 0x1, P5 ;  /* 0x0000000f07157211 */ /* 0x080fe200028f0eff */
[----:B------:R-:W1:Y:S01]  /*40b0*/  LDS.128 R16, [R38] ;  /* 0x0000000026107984 */ /* 0x000e620000000c00 */
[-C--:B------:R-:W-:Y:S02]  /*40c0*/  IADD3 R26, P5, R37, R14.reuse, RZ ;  /* 0x0000000e251a7210 */ /* 0x080fe40007fbe0ff */
[-C--:B------:R-:W-:Y:S01]  /*40d0*/  LEA.HI.X.SX32 R23, R13, R15.reuse, 0x1, P6 ;  /* 0x0000000f0d177211 */ /* 0x080fe200030f0eff */
[----:B0-----:R0:W-:Y:S01]  /*40e0*/  STG.E.U16 desc[UR20][R14.64], R8 ;  /* 0x000000080e007986 */ /* 0x0011e2000c101514 */
[----:B------:R-:W-:Y:S02]  /*40f0*/  IADD3 R28, P6, R41, R14, RZ ;  /* 0x0000000e291c7210 */ /* 0x000fe40007fde0ff */
[----:B------:R-:W-:-:S02]  /*4100*/  LEA.HI.X.SX32 R25, R25, R15, 0x1, P4 ;  /* 0x0000000f19197211 */ /* 0x000fc400020f0eff */
[-C--:B------:R-:W-:Y:S02]  /*4110*/  IADD3 R30, P4, R45, R14.reuse, RZ ;  /* 0x0000000e2d1e7210 */ /* 0x080fe40007f9e0ff */
[-C--:B------:R-:W-:Y:S02]  /*4120*/  LEA.HI.X.SX32 R27, R27, R15.reuse, 0x1, P5 ;  /* 0x0000000f1b1b7211 */ /* 0x080fe400028f0eff */
[----:B------:R-:W-:Y:S02]  /*4130*/  LEA R32, P5, R51, R14, 0x4 ;  /* 0x0000000e33207211 */ /* 0x000fe400078a20ff */
[----:B------:R-:W-:Y:S02]  /*4140*/  LEA.HI.X.SX32 R29, R29, R15, 0x1, P6 ;  /* 0x0000000f1d1d7211 */ /* 0x000fe400030f0eff */
[----:B0-----:R-:W-:Y:S02]  /*4150*/  PRMT R8, R8, 0x7632, R8 ;  /* 0x0000763208087816 */ /* 0x001fe40000000008 */
[----:B------:R-:W-:-:S02]  /*4160*/  LEA R35, R51, R51, 0x3 ;  /* 0x0000003333237211 */ /* 0x000fc400078e18ff */
[-C--:B------:R-:W-:Y:S01]  /*4170*/  IADD3 R34, P6, R53, R14.reuse, RZ ;  /* 0x0000000e35227210 */ /* 0x080fe20007fde0ff */
[----:B------:R0:W-:Y:S01]  /*4180*/  STG.E.U16 desc[UR20][R4.64], R8 ;  /* 0x0000000804007986 */ /* 0x0001e2000c101514 */
[-C--:B------:R-:W-:Y:S02]  /*4190*/  LEA.HI.X.SX32 R31, R31, R15.reuse, 0x1, P4 ;  /* 0x0000000f1f1f7211 */ /* 0x080fe400020f0eff */
[-C--:B------:R-:W-:Y:S01]  /*41a0*/  IADD3 R36, P4, R55, R14.reuse, RZ ;  /* 0x0000000e37247210 */ /* 0x080fe20007f9e0ff */
[----:B------:R2:W-:Y:S01]  /*41b0*/  STG.E.U16 desc[UR20][R20.64], R9 ;  /* 0x0000000914007986 */ /* 0x0005e2000c101514 */
[-C--:B------:R-:W-:Y:S02]  /*41c0*/  LEA.HI.X.SX32 R33, R33, R15.reuse, 0x1, P5 ;  /* 0x0000000f21217211 */ /* 0x080fe400028f0eff */
[----:B------:R-:W-:Y:S02]  /*41d0*/  IADD3 R38, P5, R57, R14, RZ ;  /* 0x0000000e39267210 */ /* 0x000fe40007fbe0ff */
[----:B------:R-:W-:-:S02]  /*41e0*/  LEA.HI.X.SX32 R35, R35, R15, 0x1, P6 ;  /* 0x0000000f23237211 */ /* 0x000fc400030f0eff */
[----:B------:R-:W-:Y:S02]  /*41f0*/  PRMT R13, R10, 0x7632, R13 ;  /* 0x000076320a0d7816 */ /* 0x000fe4000000000d */
[----:B0-----:R-:W-:Y:S02]  /*4200*/  PRMT R5, R9, 0x7632, R5 ;  /* 0x0000763209057816 */ /* 0x001fe40000000005 */
[-C--:B------:R-:W-:Y:S02]  /*4210*/  IADD3 R40, P6, R59, R14.reuse, RZ ;  /* 0x0000000e3b287210 */ /* 0x080fe40007fde0ff */
[----:B--2---:R-:W-:Y:S01]  /*4220*/  PRMT R21, R11, 0x7632, R21 ;  /* 0x000076320b157816 */ /* 0x004fe20000000015 */
[----:B------:R1:W-:Y:S01]  /*4230*/  STG.E.U16 desc[UR20][R22.64], R5 ;  /* 0x0000000516007986 */ /* 0x0003e2000c101514 */
[-C--:B------:R-:W-:Y:S02]  /*4240*/  LEA.HI.X.SX32 R37, R37, R15.reuse, 0x1, P4 ;  /* 0x0000000f25257211 */ /* 0x080fe400020f0eff */
[----:B------:R-:W-:Y:S01]  /*4250*/  IADD3 R42, P4, R61, R14, RZ ;  /* 0x0000000e3d2a7210 */ /* 0x000fe20007f9e0ff */
[----:B------:R-:W-:Y:S01]  /*4260*/  STG.E.U16 desc[UR20][R24.64], R10 ;  /* 0x0000000a18007986 */ /* 0x000fe2000c101514 */
[----:B------:R-:W-:-:S02]  /*4270*/  LEA.HI.X.SX32 R39, R39, R15, 0x1, P5 ;  /* 0x0000000f27277211 */ /* 0x000fc400028f0eff */
[-C--:B------:R-:W-:Y:S01]  /*4280*/  IADD3 R44, P5, R63, R14.reuse, RZ ;  /* 0x0000000e3f2c7210 */ /* 0x080fe20007fbe0ff */
[----:B------:R-:W-:Y:S01]  /*4290*/  STG.E.U16 desc[UR20][R26.64], R13 ;  /* 0x0000000d1a007986 */ /* 0x000fe2000c101514 */
[----:B------:R-:W-:Y:S02]  /*42a0*/  LEA.HI.X.SX32 R41, R41, R15, 0x1, P6 ;  /* 0x0000000f29297211 */ /* 0x000fe400030f0eff */
[----:B------:R-:W-:Y:S01]  /*42b0*/  LEA R49, R51, -R51, 0x4 ;  /* 0x8000003333317211 */ /* 0x000fe200078e20ff */
[----:B------:R0:W-:Y:S01]  /*42c0*/  STG.E.U16 desc[UR20][R28.64], R11 ;  /* 0x0000000b1c007986 */ /* 0x0001e2000c101514 */
[----:B-1----:R-:W-:Y:S02]  /*42d0*/  PRMT R23, R16, 0x7632, R23 ;  /* 0x0000763210177816 */ /* 0x002fe40000000017 */
[----:B------:R-:W-:Y:S01]  /*42e0*/  IADD3 R14, P6, R65, R14, RZ ;  /* 0x0000000e410e7210 */ /* 0x000fe20007fde0ff */
[----:B------:R-:W-:Y:S01]  /*42f0*/  STG.E.U16 desc[UR20][R30.64], R21 ;  /* 0x000000151e007986 */ /* 0x000fe2000c101514 */
[----:B------:R-:W-:-:S02]  /*4300*/  PRMT R8, R17, 0x7632, R8 ;  /* 0x0000763211087816 */ /* 0x000fc40000000008 */
[-C--:B------:R-:W-:Y:S01]  /*4310*/  LEA.HI.X.SX32 R43, R43, R15.reuse, 0x1, P4 ;  /* 0x0000000f2b2b7211 */ /* 0x080fe200020f0eff */
[----:B------:R-:W-:Y:S01]  /*4320*/  STG.E.U16 desc[UR20][R32.64], R16 ;  /* 0x0000001020007986 */ /* 0x000fe2000c101514 */
[----:B------:R-:W-:Y:S02]  /*4330*/  PRMT R9, R18, 0x7632, R9 ;  /* 0x0000763212097816 */ /* 0x000fe40000000009 */
[-C--:B------:R-:W-:Y:S01]  /*4340*/  LEA.HI.X.SX32 R45, R45, R15.reuse, 0x1, P5 ;  /* 0x0000000f2d2d7211 */ /* 0x080fe200028f0eff */
[----:B------:R-:W-:Y:S01]  /*4350*/  STG.E.U16 desc[UR20][R34.64], R23 ;  /* 0x0000001722007986 */ /* 0x000fe2000c101514 */
[----:B------:R-:W-:Y:S01]  /*4360*/  LEA.HI.X.SX32 R15, R49, R15, 0x1, P6 ;  /* 0x0000000f310f7211 */ /* 0x000fe200030f0eff */
[----:B0-----:R-:W0:Y:S01]  /*4370*/  LDC.64 R10, c[0x0][0x230] ;  /* 0x00008c00ff0a7b82 */ /* 0x001e220000000a00 */
[----:B------:R-:W-:Y:S01]  /*4380*/  PRMT R13, R19, 0x7632, R13 ;  /* 0x00007632130d7816 */ /* 0x000fe2000000000d */
[----:B------:R-:W-:Y:S01]  /*4390*/  STG.E.U16 desc[UR20][R36.64], R17 ;  /* 0x0000001124007986 */ /* 0x000fe2000c101514 */
[----:B------:R-:W-:-:S02]  /*43a0*/  FSEL R7, R2, -INF , P3 ;  /* 0xff80000002077808 */ /* 0x000fc40001800000 */
[----:B------:R-:W-:Y:S01]  /*43b0*/  FSEL R5, R46, -INF , P2 ;  /* 0xff8000002e057808 */ /* 0x000fe20001000000 */
[----:B------:R1:W-:Y:S01]  /*43c0*/  STG.E.U16 desc[UR20][R38.64], R8 ;  /* 0x0000000826007986 */ /* 0x0003e2000c101514 */
[----:B------:R-:W-:Y:S01]  /*43d0*/  FSEL R47, R47, -INF , P1 ;  /* 0xff8000002f2f7808 */ /* 0x000fe20000800000 */
[----:B------:R-:W-:Y:S01]  /*43e0*/  FFMA R4, R7, 0.69314718246459960938, R12 ;  /* 0x3f31721807047823 */ /* 0x000fe2000000000c */
[----:B------:R-:W-:Y:S01]  /*43f0*/  FSEL R48, R48, -INF , P0 ;  /* 0xff80000030307808 */ /* 0x000fe20000000000 */
[----:B------:R-:W-:Y:S01]  /*4400*/  STG.E.U16 desc[UR20][R40.64], R18 ;  /* 0x0000001228007986 */ /* 0x000fe2000c101514 */
[----:B------:R-:W-:Y:S01]  /*4410*/  FFMA R5, R5, 0.69314718246459960938, R72 ;  /* 0x3f31721805057823 */ /* 0x000fe20000000048 */
[----:B------:R-:W-:Y:S01]  /*4420*/  FFMA R76, R47, 0.69314718246459960938, R76 ;  /* 0x3f3172182f4c7823 */ /* 0x000fe2000000004c */
[----:B------:R-:W-:Y:S01]  /*4430*/  SHF.L.U32 R7, R3, 0x2, RZ ;  /* 0x0000000203077819 */ /* 0x000fe200000006ff */
[----:B------:R-:W-:Y:S01]  /*4440*/  STG.E.U16 desc[UR20][R42.64], R9 ;  /* 0x000000092a007986 */ /* 0x000fe2000c101514 */
[----:B------:R-:W-:-:S03]  /*4450*/  FFMA R77, R48, 0.69314718246459960938, R83 ;  /* 0x3f317218304d7823 */ /* 0x000fc60000000053 */
[----:B------:R-:W-:Y:S01]  /*4460*/  STG.E.U16 desc[UR20][R44.64], R19 ;  /* 0x000000132c007986 */ /* 0x000fe2000c101514 */
[----:B-1----:R-:W-:Y:S01]  /*4470*/  LOP3.LUT R8, R6, 0x1f8, RZ, 0xc0, !PT ;  /* 0x000001f806087812 */ /* 0x002fe200078ec0ff */
[----:B------:R-:W-:Y:S02]  /*4480*/  IMAD.HI R6, R3, 0x4, RZ ;  /* 0x0000000403067827 */ /* 0x000fe400078e02ff */
[----:B------:R-:W-:Y:S01]  /*4490*/  STG.E.U16 desc[UR20][R14.64], R13 ;  /* 0x0000000d0e007986 */ /* 0x000fe2000c101514 */
[----:B------:R-:W-:Y:S01]  /*44a0*/  BAR.SYNC.DEFER_BLOCKING 0x0 ;  /* 0x0000000000007b1d */ /* 0x000fe20000010000 */
[----:B0-----:R-:W-:-:S04]  /*44b0*/  IADD3 R2, P0, P1, R7, UR6, R10 ;  /* 0x0000000607027c10 */ /* 0x001fc8000f91e00a */
[----:B------:R-:W-:Y:S01]  /*44c0*/  IADD3.X R3, R6, UR5, R11, P0, P1 ;  /* 0x0000000506037c10 */ /* 0x000fe200087e240b */
[----:B------:R-:W-:Y:S04]  /*44d0*/  STS.64 [R8+UR16], R4 ;  /* 0x0000000408007988 */ /* 0x000fe80008000a10 */
[----:B------:R-:W-:Y:S01]  /*44e0*/  STS.64 [R8+UR16+0x200], R76 ;  /* 0x0002004c08007988 */ /* 0x000fe20008000a10 */
[----:B------:R-:W-:Y:S06]  /*44f0*/  BAR.SYNC.DEFER_BLOCKING 0x0 ;  /* 0x0000000000007b1d */ /* 0x000fec0000010000 */
[----:B------:R-:W0:Y:S04]  /*4500*/  LDS R9, [R0] ;  /* 0x0000000000097984 */ /* 0x000e280000000800 */
[----:B0-----:R-:W-:Y:S01]  /*4510*/  STG.E desc[UR20][R2.64], R9 ;  /* 0x0000000902007986 */ /* 0x001fe2000c101914 */
[----:B------:R-:W-:Y:S05]  /*4520*/  EXIT ;  /* 0x000000000000794d */ /* 0x000fea0003800000 */
.L_x_2:
[----:B------:R-:W-:-:S00]  /*4530*/  BRA `(.L_x_2) ;  /* 0xfffffffc00fc7947 */ /* 0x000fc0000383ffff */
[----:B------:R-:W-:-:S00]  /*4540*/  NOP ;  /* 0x0000000000007918 */ /* 0x000fc00000000000 */
        /* <DEDUP_REMOVED lines=11> */
.L_x_3:


//--------------------- .nv.global.init           --------------------------
	.section	.nv.global.init,"aw",@progbits
.nv.global.init:
	.type		_$_str,@object
	.size		_$_str,(.L_0 - _$_str)
_$_str:
        /*0000*/ 	.byte	0x5f, 0x5f, 0x43, 0x55, 0x44, 0x41, 0x5f, 0x46, 0x54, 0x5a, 0x00
.L_0:


//--------------------- .nv.shared.attn_fwd       --------------------------
	.section	.nv.shared.attn_fwd,"aw",@nobits
	.sectionflags	@""
	.align	16
	.zero		1024


//--------------------- .nv.shared.reserved.0     --------------------------
	.section	.nv.shared.reserved.0,"aw",@nobits
	.weak		__nv_reservedSMEM_offset_0_alias
	.size		__nv_reservedSMEM_offset_0_alias, 0, 0
	.other		__nv_reservedSMEM_offset_0_alias,@"STO_CUDA_RESERVED_SHARED STV_DEFAULT"
__nv_reservedSMEM_offset_0_alias:
	.zero		0


//--------------------- .nv.constant0.attn_fwd    --------------------------
	.section	.nv.constant0.attn_fwd,"a",@progbits
	.sectionflags	@""
	.align	4
.nv.constant0.attn_fwd:
	.zero		664


//--------------------- SYMBOLS --------------------------

	.type		.nv.reservedSmem.offset0,@object
	.size		.nv.reservedSmem.offset0,0x4
